//
// Generated by NVIDIA NVVM Compiler
//
// Compiler Build ID: CL-36424714
// Cuda compilation tools, release 13.0, V13.0.88
// Based on NVVM 20.0.0
//

.version 9.0
.target sm_100
.address_size 64

	// .globl	_Z9copy_dataPfS_
// _ZZ3comPKfPfS0_iE5cache has been demoted
// _ZZ16compute_line_sumPfS_S_ibiE2sv has been demoted
// _ZZ15compute_col_sumPfS_S_ibiE2sv has been demoted
// _ZZ4com2PKfPfS0_iE5cache has been demoted
.global .align 8 .u64 gpresums;

.visible .entry _Z9copy_dataPfS_(
	.param .u64 .ptr .align 1 _Z9copy_dataPfS__param_0,
	.param .u64 .ptr .align 1 _Z9copy_dataPfS__param_1
)
{
	.reg .b32 	%r<5>;
	.reg .b32 	%f<3>;
	.reg .b64 	%rd<8>;

	ld.param.u64 	%rd1, [_Z9copy_dataPfS__param_0];
	ld.param.u64 	%rd2, [_Z9copy_dataPfS__param_1];
	cvta.to.global.u64 	%rd3, %rd2;
	cvta.to.global.u64 	%rd4, %rd1;
	mov.u32 	%r1, %ctaid.x;
	mov.u32 	%r2, %ntid.x;
	mov.u32 	%r3, %tid.x;
	mad.lo.s32 	%r4, %r1, %r2, %r3;
	mul.wide.u32 	%rd5, %r4, 4;
	add.s64 	%rd6, %rd4, %rd5;
	ld.global.f32 	%f1, [%rd6];
	mul.f32 	%f2, %f1, 0f40C00000;
	add.s64 	%rd7, %rd3, %rd5;
	st.global.f32 	[%rd7], %f2;
	ret;

}
	// .globl	_Z13compute_linesPKfPfii
.visible .entry _Z13compute_linesPKfPfii(
	.param .u64 .ptr .align 1 _Z13compute_linesPKfPfii_param_0,
	.param .u64 .ptr .align 1 _Z13compute_linesPKfPfii_param_1,
	.param .u32 _Z13compute_linesPKfPfii_param_2,
	.param .u32 _Z13compute_linesPKfPfii_param_3
)
{
	.reg .pred 	%p<31>;
	.reg .b32 	%r<100>;
	.reg .b32 	%f<324>;
	.reg .b64 	%rd<99>;

	ld.param.u64 	%rd18, [_Z13compute_linesPKfPfii_param_0];
	ld.param.u64 	%rd19, [_Z13compute_linesPKfPfii_param_1];
	ld.param.u32 	%r41, [_Z13compute_linesPKfPfii_param_2];
	cvta.to.global.u64 	%rd1, %rd19;
	cvta.to.global.u64 	%rd2, %rd18;
	// begin inline asm
	ld.global.nc.f32 %f33, [%rd18];
	// end inline asm
	mov.u32 	%r42, %ctaid.x;
	mov.u32 	%r43, %ntid.x;
	mov.u32 	%r44, %tid.x;
	mad.lo.s32 	%r45, %r42, %r43, %r44;
	mul.lo.s32 	%r1, %r41, %r45;
	cvt.u64.u32 	%rd3, %r1;
	mul.wide.u32 	%rd20, %r1, 4;
	add.s64 	%rd4, %rd2, %rd20;
	ld.global.f32 	%f1, [%rd4];
	cvt.rn.f32.s32 	%f2, %r41;
	mov.f32 	%f35, 0fB198C840;
	mov.f32 	%f36, 0f3EF720E4;
	mul.rn.f32 	%f37, %f36, %f35;
	mov.f32 	%f38, 0f3B9D6875;
	mov.f32 	%f39, 0f3DF665C4;
	mul.rn.f32 	%f40, %f39, %f38;
	fma.rn.f32 	%f41, %f37, 0f3FB8AA3B, 0f33416246;
	fma.rn.f32 	%f42, 0f3D8DF1C8, 0f32A55E34, %f41;
	mul.f32 	%f43, %f40, 0f40400000;
	fma.rn.f32 	%f44, %f43, %f37, %f42;
	fma.rn.f32 	%f45, %f40, 0f3D8DF1C8, %f44;
	mov.f32 	%f46, 0fBFF3337B;
	add.rn.f32 	%f3, %f46, %f45;
	mov.f32 	%f47, 0f3FF3337B;
	add.rn.f32 	%f48, %f3, %f47;
	neg.f32 	%f49, %f48;
	add.rn.f32 	%f4, %f45, %f49;
	setp.eq.s32 	%p1, %r41, 0;
	mov.f32 	%f312, 0f3F800000;
	@%p1 bra 	$L__BB1_4;
	abs.f32 	%f50, %f2;
	setp.num.f32 	%p2, %f50, %f50;
	@%p2 bra 	$L__BB1_3;
	mov.f32 	%f77, 0fBE8930A4;
	add.rn.f32 	%f312, %f77, %f2;
	bra.uni 	$L__BB1_4;
$L__BB1_3:
	mul.rn.f32 	%f51, %f3, %f2;
	cvt.rni.f32.f32 	%f52, %f51;
	sub.f32 	%f53, %f51, %f52;
	neg.f32 	%f54, %f51;
	fma.rn.f32 	%f55, %f3, %f2, %f54;
	fma.rn.f32 	%f56, %f4, %f2, %f55;
	add.f32 	%f57, %f53, %f56;
	setp.gt.f32 	%p3, %f52, 0f00000000;
	selp.b32 	%r46, 0, -2097152000, %p3;
	setp.lt.f32 	%p4, %f51, 0f00000000;
	selp.f32 	%f58, 0f00000000, 0f7F800000, %p4;
	abs.f32 	%f59, %f51;
	setp.gt.f32 	%p5, %f59, 0f43180000;
	cvt.rzi.s32.f32 	%r47, %f52;
	shl.b32 	%r48, %r47, 23;
	sub.s32 	%r49, %r48, %r46;
	mov.b32 	%f60, %r49;
	add.s32 	%r50, %r46, 2130706432;
	mov.b32 	%f61, %r50;
	fma.rn.f32 	%f62, %f57, 0f391FCB8E, 0f3AAF85ED;
	fma.rn.f32 	%f63, %f62, %f57, 0f3C1D9856;
	fma.rn.f32 	%f64, %f63, %f57, 0f3D6357BB;
	fma.rn.f32 	%f65, %f64, %f57, 0f3E75FDEC;
	fma.rn.f32 	%f66, %f65, %f57, 0f3F317218;
	fma.rn.f32 	%f67, %f66, %f57, 0f3F800000;
	mul.f32 	%f68, %f67, %f61;
	mul.f32 	%f69, %f68, %f60;
	selp.f32 	%f70, %f58, %f69, %p5;
	mul.f32 	%f71, %f2, 0f3F000000;
	cvt.rzi.f32.f32 	%f72, %f71;
	add.f32 	%f73, %f72, %f72;
	sub.f32 	%f74, %f2, %f73;
	abs.f32 	%f75, %f74;
	setp.neu.f32 	%p6, %f75, 0f3F800000;
	neg.f32 	%f76, %f70;
	selp.f32 	%f312, %f70, %f76, %p6;
$L__BB1_4:
	shl.b64 	%rd21, %rd3, 2;
	add.s64 	%rd5, %rd1, %rd21;
	setp.eq.s32 	%p7, %r41, 0;
	add.s32 	%r2, %r41, -1;
	mul.wide.s32 	%rd22, %r41, 4;
	add.s64 	%rd23, %rd4, %rd22;
	ld.global.f32 	%f79, [%rd23+-4];
	fma.rn.f32 	%f80, %f312, %f79, %f1;
	mul.f32 	%f81, %f80, 0f40C00000;
	mul.f32 	%f82, %f81, 0fBF3B67AE;
	div.rn.f32 	%f83, %f82, 0f3E8930A4;
	ld.global.f32 	%f84, [%rd5];
	fma.rn.f32 	%f8, %f84, 0f40C00000, %f83;
	shl.b32 	%r51, %r41, 1;
	cvt.rn.f32.s32 	%f9, %r51;
	mov.f32 	%f313, 0f3F800000;
	@%p7 bra 	$L__BB1_8;
	abs.f32 	%f85, %f9;
	setp.num.f32 	%p8, %f85, %f85;
	@%p8 bra 	$L__BB1_7;
	mov.f32 	%f112, 0fBE8930A4;
	add.rn.f32 	%f313, %f112, %f9;
	bra.uni 	$L__BB1_8;
$L__BB1_7:
	mul.rn.f32 	%f86, %f3, %f9;
	cvt.rni.f32.f32 	%f87, %f86;
	sub.f32 	%f88, %f86, %f87;
	neg.f32 	%f89, %f86;
	fma.rn.f32 	%f90, %f3, %f9, %f89;
	fma.rn.f32 	%f91, %f4, %f9, %f90;
	add.f32 	%f92, %f88, %f91;
	setp.gt.f32 	%p9, %f87, 0f00000000;
	selp.b32 	%r52, 0, -2097152000, %p9;
	setp.lt.f32 	%p10, %f86, 0f00000000;
	selp.f32 	%f93, 0f00000000, 0f7F800000, %p10;
	abs.f32 	%f94, %f86;
	setp.gt.f32 	%p11, %f94, 0f43180000;
	cvt.rzi.s32.f32 	%r53, %f87;
	shl.b32 	%r54, %r53, 23;
	sub.s32 	%r55, %r54, %r52;
	mov.b32 	%f95, %r55;
	add.s32 	%r56, %r52, 2130706432;
	mov.b32 	%f96, %r56;
	fma.rn.f32 	%f97, %f92, 0f391FCB8E, 0f3AAF85ED;
	fma.rn.f32 	%f98, %f97, %f92, 0f3C1D9856;
	fma.rn.f32 	%f99, %f98, %f92, 0f3D6357BB;
	fma.rn.f32 	%f100, %f99, %f92, 0f3E75FDEC;
	fma.rn.f32 	%f101, %f100, %f92, 0f3F317218;
	fma.rn.f32 	%f102, %f101, %f92, 0f3F800000;
	mul.f32 	%f103, %f102, %f96;
	mul.f32 	%f104, %f103, %f95;
	selp.f32 	%f105, %f93, %f104, %p11;
	mul.f32 	%f106, %f9, 0f3F000000;
	cvt.rzi.f32.f32 	%f107, %f106;
	add.f32 	%f108, %f107, %f107;
	sub.f32 	%f109, %f9, %f108;
	abs.f32 	%f110, %f109;
	setp.neu.f32 	%p12, %f110, 0f3F800000;
	neg.f32 	%f111, %f105;
	selp.f32 	%f313, %f105, %f111, %p12;
$L__BB1_8:
	mov.f32 	%f113, 0f3F800000;
	sub.f32 	%f114, %f113, %f313;
	mul.f32 	%f115, %f8, 0fBE8930A4;
	div.rn.f32 	%f316, %f115, %f114;
	st.global.f32 	[%rd5], %f316;
	setp.lt.s32 	%p13, %r41, 2;
	@%p13 bra 	$L__BB1_22;
	add.s32 	%r58, %r41, -2;
	and.b32  	%r3, %r2, 15;
	setp.lt.u32 	%p14, %r58, 15;
	mov.b32 	%r90, 1;
	@%p14 bra 	$L__BB1_13;
	and.b32  	%r60, %r2, -16;
	neg.s32 	%r88, %r60;
	add.s64 	%rd25, %rd20, 32;
	add.s64 	%rd96, %rd2, %rd25;
	add.s64 	%rd95, %rd1, %rd25;
	mov.b32 	%r87, 0;
$L__BB1_11:
	.pragma "nounroll";
	ld.global.f32 	%f116, [%rd96+-28];
	mul.f32 	%f117, %f116, 0f40C00000;
	mul.f32 	%f118, %f316, 0f3E8930A4;
	sub.f32 	%f119, %f117, %f118;
	st.global.f32 	[%rd95+-28], %f119;
	ld.global.f32 	%f120, [%rd96+-24];
	mul.f32 	%f121, %f120, 0f40C00000;
	mul.f32 	%f122, %f119, 0f3E8930A4;
	sub.f32 	%f123, %f121, %f122;
	st.global.f32 	[%rd95+-24], %f123;
	ld.global.f32 	%f124, [%rd96+-20];
	mul.f32 	%f125, %f124, 0f40C00000;
	mul.f32 	%f126, %f123, 0f3E8930A4;
	sub.f32 	%f127, %f125, %f126;
	st.global.f32 	[%rd95+-20], %f127;
	ld.global.f32 	%f128, [%rd96+-16];
	mul.f32 	%f129, %f128, 0f40C00000;
	mul.f32 	%f130, %f127, 0f3E8930A4;
	sub.f32 	%f131, %f129, %f130;
	st.global.f32 	[%rd95+-16], %f131;
	ld.global.f32 	%f132, [%rd96+-12];
	mul.f32 	%f133, %f132, 0f40C00000;
	mul.f32 	%f134, %f131, 0f3E8930A4;
	sub.f32 	%f135, %f133, %f134;
	st.global.f32 	[%rd95+-12], %f135;
	ld.global.f32 	%f136, [%rd96+-8];
	mul.f32 	%f137, %f136, 0f40C00000;
	mul.f32 	%f138, %f135, 0f3E8930A4;
	sub.f32 	%f139, %f137, %f138;
	st.global.f32 	[%rd95+-8], %f139;
	ld.global.f32 	%f140, [%rd96+-4];
	mul.f32 	%f141, %f140, 0f40C00000;
	mul.f32 	%f142, %f139, 0f3E8930A4;
	sub.f32 	%f143, %f141, %f142;
	st.global.f32 	[%rd95+-4], %f143;
	ld.global.f32 	%f144, [%rd96];
	mul.f32 	%f145, %f144, 0f40C00000;
	mul.f32 	%f146, %f143, 0f3E8930A4;
	sub.f32 	%f147, %f145, %f146;
	st.global.f32 	[%rd95], %f147;
	ld.global.f32 	%f148, [%rd96+4];
	mul.f32 	%f149, %f148, 0f40C00000;
	mul.f32 	%f150, %f147, 0f3E8930A4;
	sub.f32 	%f151, %f149, %f150;
	st.global.f32 	[%rd95+4], %f151;
	ld.global.f32 	%f152, [%rd96+8];
	mul.f32 	%f153, %f152, 0f40C00000;
	mul.f32 	%f154, %f151, 0f3E8930A4;
	sub.f32 	%f155, %f153, %f154;
	st.global.f32 	[%rd95+8], %f155;
	ld.global.f32 	%f156, [%rd96+12];
	mul.f32 	%f157, %f156, 0f40C00000;
	mul.f32 	%f158, %f155, 0f3E8930A4;
	sub.f32 	%f159, %f157, %f158;
	st.global.f32 	[%rd95+12], %f159;
	ld.global.f32 	%f160, [%rd96+16];
	mul.f32 	%f161, %f160, 0f40C00000;
	mul.f32 	%f162, %f159, 0f3E8930A4;
	sub.f32 	%f163, %f161, %f162;
	st.global.f32 	[%rd95+16], %f163;
	ld.global.f32 	%f164, [%rd96+20];
	mul.f32 	%f165, %f164, 0f40C00000;
	mul.f32 	%f166, %f163, 0f3E8930A4;
	sub.f32 	%f167, %f165, %f166;
	st.global.f32 	[%rd95+20], %f167;
	ld.global.f32 	%f168, [%rd96+24];
	mul.f32 	%f169, %f168, 0f40C00000;
	mul.f32 	%f170, %f167, 0f3E8930A4;
	sub.f32 	%f171, %f169, %f170;
	st.global.f32 	[%rd95+24], %f171;
	ld.global.f32 	%f172, [%rd96+28];
	mul.f32 	%f173, %f172, 0f40C00000;
	mul.f32 	%f174, %f171, 0f3E8930A4;
	sub.f32 	%f175, %f173, %f174;
	st.global.f32 	[%rd95+28], %f175;
	ld.global.f32 	%f176, [%rd96+32];
	mul.f32 	%f177, %f176, 0f40C00000;
	mul.f32 	%f178, %f175, 0f3E8930A4;
	sub.f32 	%f316, %f177, %f178;
	st.global.f32 	[%rd95+32], %f316;
	add.s32 	%r88, %r88, 16;
	add.s32 	%r87, %r87, 16;
	add.s64 	%rd96, %rd96, 64;
	add.s64 	%rd95, %rd95, 64;
	setp.ne.s32 	%p15, %r88, 0;
	@%p15 bra 	$L__BB1_11;
	add.s32 	%r90, %r87, 1;
$L__BB1_13:
	setp.eq.s32 	%p16, %r3, 0;
	@%p16 bra 	$L__BB1_22;
	and.b32  	%r11, %r2, 7;
	setp.lt.u32 	%p17, %r3, 8;
	@%p17 bra 	$L__BB1_16;
	mul.wide.u32 	%rd26, %r90, 4;
	add.s64 	%rd27, %rd4, %rd26;
	ld.global.f32 	%f179, [%rd27];
	mul.f32 	%f180, %f179, 0f40C00000;
	mul.f32 	%f181, %f316, 0f3E8930A4;
	sub.f32 	%f182, %f180, %f181;
	add.s64 	%rd28, %rd5, %rd26;
	st.global.f32 	[%rd28], %f182;
	ld.global.f32 	%f183, [%rd27+4];
	mul.f32 	%f184, %f183, 0f40C00000;
	mul.f32 	%f185, %f182, 0f3E8930A4;
	sub.f32 	%f186, %f184, %f185;
	st.global.f32 	[%rd28+4], %f186;
	ld.global.f32 	%f187, [%rd27+8];
	mul.f32 	%f188, %f187, 0f40C00000;
	mul.f32 	%f189, %f186, 0f3E8930A4;
	sub.f32 	%f190, %f188, %f189;
	st.global.f32 	[%rd28+8], %f190;
	ld.global.f32 	%f191, [%rd27+12];
	mul.f32 	%f192, %f191, 0f40C00000;
	mul.f32 	%f193, %f190, 0f3E8930A4;
	sub.f32 	%f194, %f192, %f193;
	st.global.f32 	[%rd28+12], %f194;
	ld.global.f32 	%f195, [%rd27+16];
	mul.f32 	%f196, %f195, 0f40C00000;
	mul.f32 	%f197, %f194, 0f3E8930A4;
	sub.f32 	%f198, %f196, %f197;
	st.global.f32 	[%rd28+16], %f198;
	ld.global.f32 	%f199, [%rd27+20];
	mul.f32 	%f200, %f199, 0f40C00000;
	mul.f32 	%f201, %f198, 0f3E8930A4;
	sub.f32 	%f202, %f200, %f201;
	st.global.f32 	[%rd28+20], %f202;
	ld.global.f32 	%f203, [%rd27+24];
	mul.f32 	%f204, %f203, 0f40C00000;
	mul.f32 	%f205, %f202, 0f3E8930A4;
	sub.f32 	%f206, %f204, %f205;
	st.global.f32 	[%rd28+24], %f206;
	ld.global.f32 	%f207, [%rd27+28];
	mul.f32 	%f208, %f207, 0f40C00000;
	mul.f32 	%f209, %f206, 0f3E8930A4;
	sub.f32 	%f316, %f208, %f209;
	st.global.f32 	[%rd28+28], %f316;
	add.s32 	%r90, %r90, 8;
$L__BB1_16:
	setp.eq.s32 	%p18, %r11, 0;
	@%p18 bra 	$L__BB1_22;
	and.b32  	%r14, %r2, 3;
	setp.lt.u32 	%p19, %r11, 4;
	@%p19 bra 	$L__BB1_19;
	mul.wide.u32 	%rd29, %r90, 4;
	add.s64 	%rd30, %rd4, %rd29;
	ld.global.f32 	%f210, [%rd30];
	mul.f32 	%f211, %f210, 0f40C00000;
	mul.f32 	%f212, %f316, 0f3E8930A4;
	sub.f32 	%f213, %f211, %f212;
	add.s64 	%rd31, %rd5, %rd29;
	st.global.f32 	[%rd31], %f213;
	ld.global.f32 	%f214, [%rd30+4];
	mul.f32 	%f215, %f214, 0f40C00000;
	mul.f32 	%f216, %f213, 0f3E8930A4;
	sub.f32 	%f217, %f215, %f216;
	st.global.f32 	[%rd31+4], %f217;
	ld.global.f32 	%f218, [%rd30+8];
	mul.f32 	%f219, %f218, 0f40C00000;
	mul.f32 	%f220, %f217, 0f3E8930A4;
	sub.f32 	%f221, %f219, %f220;
	st.global.f32 	[%rd31+8], %f221;
	ld.global.f32 	%f222, [%rd30+12];
	mul.f32 	%f223, %f222, 0f40C00000;
	mul.f32 	%f224, %f221, 0f3E8930A4;
	sub.f32 	%f316, %f223, %f224;
	st.global.f32 	[%rd31+12], %f316;
	add.s32 	%r90, %r90, 4;
$L__BB1_19:
	setp.eq.s32 	%p20, %r14, 0;
	@%p20 bra 	$L__BB1_22;
	mul.wide.u32 	%rd32, %r90, 4;
	add.s64 	%rd34, %rd32, %rd20;
	add.s64 	%rd98, %rd1, %rd34;
	add.s64 	%rd97, %rd2, %rd34;
	neg.s32 	%r92, %r14;
$L__BB1_21:
	.pragma "nounroll";
	ld.global.f32 	%f225, [%rd97];
	mul.f32 	%f226, %f316, 0fBE8930A4;
	fma.rn.f32 	%f316, %f225, 0f40C00000, %f226;
	st.global.f32 	[%rd98], %f316;
	add.s64 	%rd98, %rd98, 4;
	add.s64 	%rd97, %rd97, 4;
	add.s32 	%r92, %r92, 1;
	setp.ne.s32 	%p21, %r92, 0;
	@%p21 bra 	$L__BB1_21;
$L__BB1_22:
	setp.lt.s32 	%p22, %r41, 2;
	add.s64 	%rd36, %rd5, %rd22;
	ld.global.f32 	%f227, [%rd36+-4];
	mul.f32 	%f228, %f227, 0fBE8930A4;
	div.rn.f32 	%f321, %f228, 0fBFA24C29;
	st.global.f32 	[%rd36+-4], %f321;
	@%p22 bra 	$L__BB1_36;
	add.s32 	%r96, %r41, -2;
	and.b32  	%r21, %r2, 15;
	setp.lt.u32 	%p23, %r96, 15;
	@%p23 bra 	$L__BB1_27;
	add.s32 	%r94, %r41, -8;
	and.b32  	%r61, %r2, -16;
	neg.s32 	%r93, %r61;
$L__BB1_25:
	.pragma "nounroll";
	add.s32 	%r62, %r94, 6;
	mul.wide.u32 	%rd37, %r62, 4;
	add.s64 	%rd38, %rd5, %rd37;
	ld.global.f32 	%f229, [%rd38];
	sub.f32 	%f230, %f321, %f229;
	mul.f32 	%f231, %f230, 0fBE8930A4;
	st.global.f32 	[%rd38], %f231;
	add.s32 	%r63, %r94, 5;
	mul.wide.u32 	%rd39, %r63, 4;
	add.s64 	%rd40, %rd5, %rd39;
	ld.global.f32 	%f232, [%rd40];
	sub.f32 	%f233, %f231, %f232;
	mul.f32 	%f234, %f233, 0fBE8930A4;
	st.global.f32 	[%rd40], %f234;
	add.s32 	%r64, %r94, 4;
	mul.wide.u32 	%rd41, %r64, 4;
	add.s64 	%rd42, %rd5, %rd41;
	ld.global.f32 	%f235, [%rd42];
	sub.f32 	%f236, %f234, %f235;
	mul.f32 	%f237, %f236, 0fBE8930A4;
	st.global.f32 	[%rd42], %f237;
	add.s32 	%r65, %r94, 3;
	mul.wide.u32 	%rd43, %r65, 4;
	add.s64 	%rd44, %rd5, %rd43;
	ld.global.f32 	%f238, [%rd44];
	sub.f32 	%f239, %f237, %f238;
	mul.f32 	%f240, %f239, 0fBE8930A4;
	st.global.f32 	[%rd44], %f240;
	add.s32 	%r66, %r94, 2;
	mul.wide.u32 	%rd45, %r66, 4;
	add.s64 	%rd46, %rd5, %rd45;
	ld.global.f32 	%f241, [%rd46];
	sub.f32 	%f242, %f240, %f241;
	mul.f32 	%f243, %f242, 0fBE8930A4;
	st.global.f32 	[%rd46], %f243;
	add.s32 	%r67, %r94, 1;
	mul.wide.u32 	%rd47, %r67, 4;
	add.s64 	%rd48, %rd5, %rd47;
	ld.global.f32 	%f244, [%rd48];
	sub.f32 	%f245, %f243, %f244;
	mul.f32 	%f246, %f245, 0fBE8930A4;
	st.global.f32 	[%rd48], %f246;
	add.s32 	%r68, %r94, -9;
	mul.wide.u32 	%rd49, %r94, 4;
	add.s64 	%rd50, %rd5, %rd49;
	ld.global.f32 	%f247, [%rd50];
	sub.f32 	%f248, %f246, %f247;
	mul.f32 	%f249, %f248, 0fBE8930A4;
	st.global.f32 	[%rd50], %f249;
	add.s32 	%r69, %r94, -1;
	mul.wide.u32 	%rd51, %r69, 4;
	add.s64 	%rd52, %rd5, %rd51;
	ld.global.f32 	%f250, [%rd52];
	sub.f32 	%f251, %f249, %f250;
	mul.f32 	%f252, %f251, 0fBE8930A4;
	st.global.f32 	[%rd52], %f252;
	add.s32 	%r70, %r94, -2;
	mul.wide.u32 	%rd53, %r70, 4;
	add.s64 	%rd54, %rd5, %rd53;
	ld.global.f32 	%f253, [%rd54];
	sub.f32 	%f254, %f252, %f253;
	mul.f32 	%f255, %f254, 0fBE8930A4;
	st.global.f32 	[%rd54], %f255;
	add.s32 	%r71, %r94, -3;
	mul.wide.u32 	%rd55, %r71, 4;
	add.s64 	%rd56, %rd5, %rd55;
	ld.global.f32 	%f256, [%rd56];
	sub.f32 	%f257, %f255, %f256;
	mul.f32 	%f258, %f257, 0fBE8930A4;
	st.global.f32 	[%rd56], %f258;
	add.s32 	%r72, %r94, -4;
	mul.wide.u32 	%rd57, %r72, 4;
	add.s64 	%rd58, %rd5, %rd57;
	ld.global.f32 	%f259, [%rd58];
	sub.f32 	%f260, %f258, %f259;
	mul.f32 	%f261, %f260, 0fBE8930A4;
	st.global.f32 	[%rd58], %f261;
	add.s32 	%r73, %r94, -5;
	mul.wide.u32 	%rd59, %r73, 4;
	add.s64 	%rd60, %rd5, %rd59;
	ld.global.f32 	%f262, [%rd60];
	sub.f32 	%f263, %f261, %f262;
	mul.f32 	%f264, %f263, 0fBE8930A4;
	st.global.f32 	[%rd60], %f264;
	add.s32 	%r74, %r94, -6;
	mul.wide.u32 	%rd61, %r74, 4;
	add.s64 	%rd62, %rd5, %rd61;
	ld.global.f32 	%f265, [%rd62];
	sub.f32 	%f266, %f264, %f265;
	mul.f32 	%f267, %f266, 0fBE8930A4;
	st.global.f32 	[%rd62], %f267;
	add.s32 	%r75, %r94, -7;
	mul.wide.u32 	%rd63, %r75, 4;
	add.s64 	%rd64, %rd5, %rd63;
	ld.global.f32 	%f268, [%rd64];
	sub.f32 	%f269, %f267, %f268;
	mul.f32 	%f270, %f269, 0fBE8930A4;
	st.global.f32 	[%rd64], %f270;
	add.s32 	%r76, %r94, -8;
	mul.wide.u32 	%rd65, %r76, 4;
	add.s64 	%rd66, %rd5, %rd65;
	ld.global.f32 	%f271, [%rd66];
	sub.f32 	%f272, %f270, %f271;
	mul.f32 	%f273, %f272, 0fBE8930A4;
	st.global.f32 	[%rd66], %f273;
	mul.wide.u32 	%rd67, %r68, 4;
	add.s64 	%rd68, %rd5, %rd67;
	ld.global.f32 	%f274, [%rd68];
	sub.f32 	%f275, %f273, %f274;
	mul.f32 	%f321, %f275, 0fBE8930A4;
	st.global.f32 	[%rd68], %f321;
	add.s32 	%r94, %r94, -16;
	add.s32 	%r93, %r93, 16;
	setp.ne.s32 	%p24, %r93, 0;
	@%p24 bra 	$L__BB1_25;
	add.s32 	%r96, %r94, 6;
$L__BB1_27:
	setp.eq.s32 	%p25, %r21, 0;
	@%p25 bra 	$L__BB1_36;
	and.b32  	%r30, %r2, 7;
	setp.lt.u32 	%p26, %r21, 8;
	@%p26 bra 	$L__BB1_30;
	mul.wide.u32 	%rd69, %r96, 4;
	add.s64 	%rd70, %rd5, %rd69;
	ld.global.f32 	%f276, [%rd70];
	sub.f32 	%f277, %f321, %f276;
	mul.f32 	%f278, %f277, 0fBE8930A4;
	st.global.f32 	[%rd70], %f278;
	add.s32 	%r77, %r96, -1;
	mul.wide.u32 	%rd71, %r77, 4;
	add.s64 	%rd72, %rd5, %rd71;
	ld.global.f32 	%f279, [%rd72];
	sub.f32 	%f280, %f278, %f279;
	mul.f32 	%f281, %f280, 0fBE8930A4;
	st.global.f32 	[%rd72], %f281;
	add.s32 	%r78, %r96, -2;
	mul.wide.u32 	%rd73, %r78, 4;
	add.s64 	%rd74, %rd5, %rd73;
	ld.global.f32 	%f282, [%rd74];
	sub.f32 	%f283, %f281, %f282;
	mul.f32 	%f284, %f283, 0fBE8930A4;
	st.global.f32 	[%rd74], %f284;
	add.s32 	%r79, %r96, -3;
	mul.wide.u32 	%rd75, %r79, 4;
	add.s64 	%rd76, %rd5, %rd75;
	ld.global.f32 	%f285, [%rd76];
	sub.f32 	%f286, %f284, %f285;
	mul.f32 	%f287, %f286, 0fBE8930A4;
	st.global.f32 	[%rd76], %f287;
	add.s32 	%r80, %r96, -4;
	mul.wide.u32 	%rd77, %r80, 4;
	add.s64 	%rd78, %rd5, %rd77;
	ld.global.f32 	%f288, [%rd78];
	sub.f32 	%f289, %f287, %f288;
	mul.f32 	%f290, %f289, 0fBE8930A4;
	st.global.f32 	[%rd78], %f290;
	add.s32 	%r81, %r96, -5;
	mul.wide.u32 	%rd79, %r81, 4;
	add.s64 	%rd80, %rd5, %rd79;
	ld.global.f32 	%f291, [%rd80];
	sub.f32 	%f292, %f290, %f291;
	mul.f32 	%f293, %f292, 0fBE8930A4;
	st.global.f32 	[%rd80], %f293;
	add.s32 	%r82, %r96, -6;
	mul.wide.u32 	%rd81, %r82, 4;
	add.s64 	%rd82, %rd5, %rd81;
	ld.global.f32 	%f294, [%rd82];
	sub.f32 	%f295, %f293, %f294;
	mul.f32 	%f296, %f295, 0fBE8930A4;
	st.global.f32 	[%rd82], %f296;
	add.s32 	%r83, %r96, -7;
	mul.wide.u32 	%rd83, %r83, 4;
	add.s64 	%rd84, %rd5, %rd83;
	ld.global.f32 	%f297, [%rd84];
	sub.f32 	%f298, %f296, %f297;
	mul.f32 	%f321, %f298, 0fBE8930A4;
	st.global.f32 	[%rd84], %f321;
	add.s32 	%r96, %r96, -8;
$L__BB1_30:
	setp.eq.s32 	%p27, %r30, 0;
	@%p27 bra 	$L__BB1_36;
	and.b32  	%r33, %r2, 3;
	setp.lt.u32 	%p28, %r30, 4;
	@%p28 bra 	$L__BB1_33;
	mul.wide.u32 	%rd85, %r96, 4;
	add.s64 	%rd86, %rd5, %rd85;
	ld.global.f32 	%f299, [%rd86];
	sub.f32 	%f300, %f321, %f299;
	mul.f32 	%f301, %f300, 0fBE8930A4;
	st.global.f32 	[%rd86], %f301;
	add.s32 	%r84, %r96, -1;
	mul.wide.u32 	%rd87, %r84, 4;
	add.s64 	%rd88, %rd5, %rd87;
	ld.global.f32 	%f302, [%rd88];
	sub.f32 	%f303, %f301, %f302;
	mul.f32 	%f304, %f303, 0fBE8930A4;
	st.global.f32 	[%rd88], %f304;
	add.s32 	%r85, %r96, -2;
	mul.wide.u32 	%rd89, %r85, 4;
	add.s64 	%rd90, %rd5, %rd89;
	ld.global.f32 	%f305, [%rd90];
	sub.f32 	%f306, %f304, %f305;
	mul.f32 	%f307, %f306, 0fBE8930A4;
	st.global.f32 	[%rd90], %f307;
	add.s32 	%r86, %r96, -3;
	mul.wide.u32 	%rd91, %r86, 4;
	add.s64 	%rd92, %rd5, %rd91;
	ld.global.f32 	%f308, [%rd92];
	sub.f32 	%f309, %f307, %f308;
	mul.f32 	%f321, %f309, 0fBE8930A4;
	st.global.f32 	[%rd92], %f321;
	add.s32 	%r96, %r96, -4;
$L__BB1_33:
	setp.eq.s32 	%p29, %r33, 0;
	@%p29 bra 	$L__BB1_36;
	neg.s32 	%r98, %r33;
$L__BB1_35:
	.pragma "nounroll";
	mul.wide.u32 	%rd93, %r96, 4;
	add.s64 	%rd94, %rd5, %rd93;
	ld.global.f32 	%f310, [%rd94];
	sub.f32 	%f311, %f321, %f310;
	mul.f32 	%f321, %f311, 0fBE8930A4;
	st.global.f32 	[%rd94], %f321;
	add.s32 	%r96, %r96, -1;
	add.s32 	%r98, %r98, 1;
	setp.ne.s32 	%p30, %r98, 0;
	@%p30 bra 	$L__BB1_35;
$L__BB1_36:
	ret;

}
	// .globl	_Z12compute_colsPKfPfii
.visible .entry _Z12compute_colsPKfPfii(
	.param .u64 .ptr .align 1 _Z12compute_colsPKfPfii_param_0,
	.param .u64 .ptr .align 1 _Z12compute_colsPKfPfii_param_1,
	.param .u32 _Z12compute_colsPKfPfii_param_2,
	.param .u32 _Z12compute_colsPKfPfii_param_3
)
{
	.reg .pred 	%p<30>;
	.reg .b32 	%r<128>;
	.reg .b32 	%f<216>;
	.reg .b64 	%rd<80>;

	ld.param.u64 	%rd3, [_Z12compute_colsPKfPfii_param_0];
	ld.param.u64 	%rd5, [_Z12compute_colsPKfPfii_param_1];
	ld.param.u32 	%r62, [_Z12compute_colsPKfPfii_param_2];
	ld.param.u32 	%r124, [_Z12compute_colsPKfPfii_param_3];
	cvta.to.global.u64 	%rd6, %rd5;
	// begin inline asm
	ld.global.nc.f32 %f13, [%rd3];
	// end inline asm
	// begin inline asm
	ld.global.nc.f32 %f14, [%rd5];
	// end inline asm
	mov.u32 	%r64, %ctaid.x;
	mov.u32 	%r65, %ntid.x;
	mov.u32 	%r66, %tid.x;
	mad.lo.s32 	%r1, %r64, %r65, %r66;
	mul.wide.u32 	%rd7, %r1, 4;
	add.s64 	%rd1, %rd6, %rd7;
	ld.global.f32 	%f1, [%rd1];
	cvt.rn.f32.s32 	%f2, %r124;
	mov.f32 	%f16, 0fB198C840;
	mov.f32 	%f17, 0f3EF720E4;
	mul.rn.f32 	%f18, %f17, %f16;
	mov.f32 	%f19, 0f3B9D6875;
	mov.f32 	%f20, 0f3DF665C4;
	mul.rn.f32 	%f21, %f20, %f19;
	fma.rn.f32 	%f22, %f18, 0f3FB8AA3B, 0f33416246;
	fma.rn.f32 	%f23, 0f3D8DF1C8, 0f32A55E34, %f22;
	mul.f32 	%f24, %f21, 0f40400000;
	fma.rn.f32 	%f25, %f24, %f18, %f23;
	fma.rn.f32 	%f26, %f21, 0f3D8DF1C8, %f25;
	mov.f32 	%f27, 0fBFF3337B;
	add.rn.f32 	%f3, %f27, %f26;
	mov.f32 	%f28, 0f3FF3337B;
	add.rn.f32 	%f29, %f3, %f28;
	neg.f32 	%f30, %f29;
	add.rn.f32 	%f4, %f26, %f30;
	setp.eq.s32 	%p1, %r124, 0;
	mov.f32 	%f214, 0f3F800000;
	@%p1 bra 	$L__BB2_4;
	abs.f32 	%f31, %f2;
	setp.num.f32 	%p2, %f31, %f31;
	@%p2 bra 	$L__BB2_3;
	mov.f32 	%f58, 0fBE8930A4;
	add.rn.f32 	%f214, %f58, %f2;
	bra.uni 	$L__BB2_4;
$L__BB2_3:
	mul.rn.f32 	%f32, %f3, %f2;
	cvt.rni.f32.f32 	%f33, %f32;
	sub.f32 	%f34, %f32, %f33;
	neg.f32 	%f35, %f32;
	fma.rn.f32 	%f36, %f3, %f2, %f35;
	fma.rn.f32 	%f37, %f4, %f2, %f36;
	add.f32 	%f38, %f34, %f37;
	setp.gt.f32 	%p3, %f33, 0f00000000;
	selp.b32 	%r67, 0, -2097152000, %p3;
	setp.lt.f32 	%p4, %f32, 0f00000000;
	selp.f32 	%f39, 0f00000000, 0f7F800000, %p4;
	abs.f32 	%f40, %f32;
	setp.gt.f32 	%p5, %f40, 0f43180000;
	cvt.rzi.s32.f32 	%r68, %f33;
	shl.b32 	%r69, %r68, 23;
	sub.s32 	%r70, %r69, %r67;
	mov.b32 	%f41, %r70;
	add.s32 	%r71, %r67, 2130706432;
	mov.b32 	%f42, %r71;
	fma.rn.f32 	%f43, %f38, 0f391FCB8E, 0f3AAF85ED;
	fma.rn.f32 	%f44, %f43, %f38, 0f3C1D9856;
	fma.rn.f32 	%f45, %f44, %f38, 0f3D6357BB;
	fma.rn.f32 	%f46, %f45, %f38, 0f3E75FDEC;
	fma.rn.f32 	%f47, %f46, %f38, 0f3F317218;
	fma.rn.f32 	%f48, %f47, %f38, 0f3F800000;
	mul.f32 	%f49, %f48, %f42;
	mul.f32 	%f50, %f49, %f41;
	selp.f32 	%f51, %f39, %f50, %p5;
	mul.f32 	%f52, %f2, 0f3F000000;
	cvt.rzi.f32.f32 	%f53, %f52;
	add.f32 	%f54, %f53, %f53;
	sub.f32 	%f55, %f2, %f54;
	abs.f32 	%f56, %f55;
	setp.neu.f32 	%p6, %f56, 0f3F800000;
	neg.f32 	%f57, %f51;
	selp.f32 	%f214, %f51, %f57, %p6;
$L__BB2_4:
	setp.eq.s32 	%p7, %r124, 0;
	add.s32 	%r2, %r124, -1;
	mul.lo.s32 	%r115, %r2, %r62;
	mul.wide.s32 	%rd8, %r115, 4;
	add.s64 	%rd2, %rd1, %rd8;
	ld.global.f32 	%f60, [%rd2];
	fma.rn.f32 	%f61, %f214, %f60, %f1;
	mul.f32 	%f62, %f61, 0f40C00000;
	mul.f32 	%f63, %f62, 0fBF3B67AE;
	div.rn.f32 	%f64, %f63, 0f3E8930A4;
	cvta.to.global.u64 	%rd9, %rd3;
	add.s64 	%rd11, %rd9, %rd7;
	ld.global.f32 	%f65, [%rd11];
	fma.rn.f32 	%f8, %f65, 0f40C00000, %f64;
	shl.b32 	%r72, %r124, 1;
	cvt.rn.f32.s32 	%f9, %r72;
	mov.f32 	%f215, 0f3F800000;
	@%p7 bra 	$L__BB2_8;
	abs.f32 	%f66, %f9;
	setp.num.f32 	%p8, %f66, %f66;
	@%p8 bra 	$L__BB2_7;
	mov.f32 	%f93, 0fBE8930A4;
	add.rn.f32 	%f215, %f93, %f9;
	bra.uni 	$L__BB2_8;
$L__BB2_7:
	mul.rn.f32 	%f67, %f3, %f9;
	cvt.rni.f32.f32 	%f68, %f67;
	sub.f32 	%f69, %f67, %f68;
	neg.f32 	%f70, %f67;
	fma.rn.f32 	%f71, %f3, %f9, %f70;
	fma.rn.f32 	%f72, %f4, %f9, %f71;
	add.f32 	%f73, %f69, %f72;
	setp.gt.f32 	%p9, %f68, 0f00000000;
	selp.b32 	%r73, 0, -2097152000, %p9;
	setp.lt.f32 	%p10, %f67, 0f00000000;
	selp.f32 	%f74, 0f00000000, 0f7F800000, %p10;
	abs.f32 	%f75, %f67;
	setp.gt.f32 	%p11, %f75, 0f43180000;
	cvt.rzi.s32.f32 	%r74, %f68;
	shl.b32 	%r75, %r74, 23;
	sub.s32 	%r76, %r75, %r73;
	mov.b32 	%f76, %r76;
	add.s32 	%r77, %r73, 2130706432;
	mov.b32 	%f77, %r77;
	fma.rn.f32 	%f78, %f73, 0f391FCB8E, 0f3AAF85ED;
	fma.rn.f32 	%f79, %f78, %f73, 0f3C1D9856;
	fma.rn.f32 	%f80, %f79, %f73, 0f3D6357BB;
	fma.rn.f32 	%f81, %f80, %f73, 0f3E75FDEC;
	fma.rn.f32 	%f82, %f81, %f73, 0f3F317218;
	fma.rn.f32 	%f83, %f82, %f73, 0f3F800000;
	mul.f32 	%f84, %f83, %f77;
	mul.f32 	%f85, %f84, %f76;
	selp.f32 	%f86, %f74, %f85, %p11;
	mul.f32 	%f87, %f9, 0f3F000000;
	cvt.rzi.f32.f32 	%f88, %f87;
	add.f32 	%f89, %f88, %f88;
	sub.f32 	%f90, %f9, %f89;
	abs.f32 	%f91, %f90;
	setp.neu.f32 	%p12, %f91, 0f3F800000;
	neg.f32 	%f92, %f86;
	selp.f32 	%f215, %f86, %f92, %p12;
$L__BB2_8:
	mov.f32 	%f94, 0f3F800000;
	sub.f32 	%f95, %f94, %f215;
	mul.f32 	%f96, %f8, 0fBE8930A4;
	div.rn.f32 	%f97, %f96, %f95;
	st.global.f32 	[%rd1], %f97;
	setp.lt.s32 	%p13, %r124, 2;
	@%p13 bra 	$L__BB2_33;
	add.s32 	%r126, %r124, -2;
	and.b32  	%r5, %r2, 7;
	setp.lt.u32 	%p14, %r126, 7;
	mov.b32 	%r112, 1;
	@%p14 bra 	$L__BB2_13;
	and.b32  	%r80, %r2, -8;
	neg.s32 	%r110, %r80;
	shl.b32 	%r7, %r62, 3;
	mov.b32 	%r108, 0;
	mul.wide.s32 	%rd16, %r62, 4;
	mov.u32 	%r107, %r62;
	mov.u32 	%r109, %r108;
$L__BB2_11:
	.pragma "nounroll";
	mul.wide.s32 	%rd12, %r107, 4;
	add.s64 	%rd13, %rd1, %rd12;
	ld.global.f32 	%f100, [%rd13];
	mul.f32 	%f101, %f100, 0f40C00000;
	mul.wide.s32 	%rd14, %r108, 4;
	add.s64 	%rd15, %rd1, %rd14;
	ld.global.f32 	%f102, [%rd15];
	mul.f32 	%f103, %f102, 0f3E8930A4;
	sub.f32 	%f104, %f101, %f103;
	st.global.f32 	[%rd13], %f104;
	add.s64 	%rd17, %rd13, %rd16;
	ld.global.f32 	%f105, [%rd17];
	mul.f32 	%f106, %f105, 0f40C00000;
	mul.f32 	%f107, %f104, 0f3E8930A4;
	sub.f32 	%f108, %f106, %f107;
	st.global.f32 	[%rd17], %f108;
	add.s64 	%rd18, %rd17, %rd16;
	ld.global.f32 	%f109, [%rd18];
	mul.f32 	%f110, %f109, 0f40C00000;
	mul.f32 	%f111, %f108, 0f3E8930A4;
	sub.f32 	%f112, %f110, %f111;
	st.global.f32 	[%rd18], %f112;
	add.s64 	%rd19, %rd18, %rd16;
	ld.global.f32 	%f113, [%rd19];
	mul.f32 	%f114, %f113, 0f40C00000;
	mul.f32 	%f115, %f112, 0f3E8930A4;
	sub.f32 	%f116, %f114, %f115;
	st.global.f32 	[%rd19], %f116;
	add.s64 	%rd20, %rd19, %rd16;
	ld.global.f32 	%f117, [%rd20];
	mul.f32 	%f118, %f117, 0f40C00000;
	mul.f32 	%f119, %f116, 0f3E8930A4;
	sub.f32 	%f120, %f118, %f119;
	st.global.f32 	[%rd20], %f120;
	add.s64 	%rd21, %rd20, %rd16;
	ld.global.f32 	%f121, [%rd21];
	mul.f32 	%f122, %f121, 0f40C00000;
	mul.f32 	%f123, %f120, 0f3E8930A4;
	sub.f32 	%f124, %f122, %f123;
	st.global.f32 	[%rd21], %f124;
	add.s64 	%rd22, %rd21, %rd16;
	ld.global.f32 	%f125, [%rd22];
	mul.f32 	%f126, %f125, 0f40C00000;
	mul.f32 	%f127, %f124, 0f3E8930A4;
	sub.f32 	%f128, %f126, %f127;
	st.global.f32 	[%rd22], %f128;
	add.s64 	%rd23, %rd22, %rd16;
	ld.global.f32 	%f129, [%rd23];
	mul.f32 	%f130, %f129, 0f40C00000;
	mul.f32 	%f131, %f128, 0f3E8930A4;
	sub.f32 	%f132, %f130, %f131;
	st.global.f32 	[%rd23], %f132;
	add.s32 	%r110, %r110, 8;
	add.s32 	%r109, %r109, 8;
	add.s32 	%r108, %r108, %r7;
	add.s32 	%r107, %r107, %r7;
	setp.ne.s32 	%p15, %r110, 0;
	@%p15 bra 	$L__BB2_11;
	add.s32 	%r112, %r109, 1;
$L__BB2_13:
	setp.eq.s32 	%p16, %r5, 0;
	@%p16 bra 	$L__BB2_21;
	and.b32  	%r18, %r2, 3;
	setp.lt.u32 	%p17, %r5, 4;
	@%p17 bra 	$L__BB2_16;
	mul.lo.s32 	%r81, %r112, %r62;
	mul.wide.s32 	%rd24, %r81, 4;
	add.s64 	%rd25, %rd1, %rd24;
	ld.global.f32 	%f133, [%rd25];
	mul.f32 	%f134, %f133, 0f40C00000;
	sub.s32 	%r82, %r81, %r62;
	mul.wide.s32 	%rd26, %r82, 4;
	add.s64 	%rd27, %rd1, %rd26;
	ld.global.f32 	%f135, [%rd27];
	mul.f32 	%f136, %f135, 0f3E8930A4;
	sub.f32 	%f137, %f134, %f136;
	st.global.f32 	[%rd25], %f137;
	mul.wide.s32 	%rd28, %r62, 4;
	add.s64 	%rd29, %rd25, %rd28;
	ld.global.f32 	%f138, [%rd29];
	mul.f32 	%f139, %f138, 0f40C00000;
	mul.f32 	%f140, %f137, 0f3E8930A4;
	sub.f32 	%f141, %f139, %f140;
	st.global.f32 	[%rd29], %f141;
	add.s64 	%rd30, %rd29, %rd28;
	ld.global.f32 	%f142, [%rd30];
	mul.f32 	%f143, %f142, 0f40C00000;
	mul.f32 	%f144, %f141, 0f3E8930A4;
	sub.f32 	%f145, %f143, %f144;
	st.global.f32 	[%rd30], %f145;
	add.s64 	%rd31, %rd30, %rd28;
	ld.global.f32 	%f146, [%rd31];
	mul.f32 	%f147, %f146, 0f40C00000;
	mul.f32 	%f148, %f145, 0f3E8930A4;
	sub.f32 	%f149, %f147, %f148;
	st.global.f32 	[%rd31], %f149;
	add.s32 	%r112, %r112, 4;
$L__BB2_16:
	setp.eq.s32 	%p18, %r18, 0;
	@%p18 bra 	$L__BB2_21;
	setp.eq.s32 	%p19, %r18, 1;
	@%p19 bra 	$L__BB2_19;
	mul.lo.s32 	%r83, %r112, %r62;
	mul.wide.s32 	%rd32, %r83, 4;
	add.s64 	%rd33, %rd1, %rd32;
	ld.global.f32 	%f150, [%rd33];
	mul.f32 	%f151, %f150, 0f40C00000;
	sub.s32 	%r84, %r83, %r62;
	mul.wide.s32 	%rd34, %r84, 4;
	add.s64 	%rd35, %rd1, %rd34;
	ld.global.f32 	%f152, [%rd35];
	mul.f32 	%f153, %f152, 0f3E8930A4;
	sub.f32 	%f154, %f151, %f153;
	st.global.f32 	[%rd33], %f154;
	mul.wide.s32 	%rd36, %r62, 4;
	add.s64 	%rd37, %rd33, %rd36;
	ld.global.f32 	%f155, [%rd37];
	mul.f32 	%f156, %f155, 0f40C00000;
	mul.f32 	%f157, %f154, 0f3E8930A4;
	sub.f32 	%f158, %f156, %f157;
	st.global.f32 	[%rd37], %f158;
	add.s32 	%r112, %r112, 2;
$L__BB2_19:
	and.b32  	%r85, %r2, 1;
	setp.eq.b32 	%p20, %r85, 1;
	not.pred 	%p21, %p20;
	@%p21 bra 	$L__BB2_21;
	mul.lo.s32 	%r86, %r112, %r62;
	mul.wide.s32 	%rd38, %r86, 4;
	add.s64 	%rd39, %rd1, %rd38;
	ld.global.f32 	%f159, [%rd39];
	sub.s32 	%r87, %r86, %r62;
	mul.wide.s32 	%rd40, %r87, 4;
	add.s64 	%rd41, %rd1, %rd40;
	ld.global.f32 	%f160, [%rd41];
	mul.f32 	%f161, %f160, 0fBE8930A4;
	fma.rn.f32 	%f162, %f159, 0f40C00000, %f161;
	st.global.f32 	[%rd39], %f162;
$L__BB2_21:
	setp.lt.u32 	%p22, %r126, 7;
	ld.global.f32 	%f163, [%rd2];
	mul.f32 	%f164, %f163, 0f3E58658D;
	st.global.f32 	[%rd2], %f164;
	@%p22 bra 	$L__BB2_25;
	add.s32 	%r88, %r124, -3;
	mul.lo.s32 	%r123, %r62, %r88;
	shl.b32 	%r24, %r62, 3;
	add.s32 	%r89, %r124, -4;
	mul.lo.s32 	%r122, %r62, %r89;
	add.s32 	%r90, %r124, -5;
	mul.lo.s32 	%r121, %r62, %r90;
	add.s32 	%r91, %r124, -6;
	mul.lo.s32 	%r120, %r62, %r91;
	add.s32 	%r92, %r124, -7;
	mul.lo.s32 	%r119, %r62, %r92;
	add.s32 	%r93, %r124, -8;
	mul.lo.s32 	%r118, %r62, %r93;
	add.s32 	%r94, %r124, -9;
	mul.lo.s32 	%r117, %r62, %r94;
	mul.lo.s32 	%r116, %r62, %r126;
	and.b32  	%r95, %r2, -8;
	neg.s32 	%r114, %r95;
$L__BB2_23:
	.pragma "nounroll";
	mul.wide.s32 	%rd42, %r115, 4;
	add.s64 	%rd43, %rd1, %rd42;
	ld.global.f32 	%f165, [%rd43];
	mul.wide.s32 	%rd44, %r116, 4;
	add.s64 	%rd45, %rd1, %rd44;
	ld.global.f32 	%f166, [%rd45];
	sub.f32 	%f167, %f165, %f166;
	mul.f32 	%f168, %f167, 0fBE8930A4;
	st.global.f32 	[%rd45], %f168;
	mul.wide.s32 	%rd46, %r123, 4;
	add.s64 	%rd47, %rd1, %rd46;
	ld.global.f32 	%f169, [%rd47];
	sub.f32 	%f170, %f168, %f169;
	mul.f32 	%f171, %f170, 0fBE8930A4;
	st.global.f32 	[%rd47], %f171;
	mul.wide.s32 	%rd48, %r122, 4;
	add.s64 	%rd49, %rd1, %rd48;
	ld.global.f32 	%f172, [%rd49];
	sub.f32 	%f173, %f171, %f172;
	mul.f32 	%f174, %f173, 0fBE8930A4;
	st.global.f32 	[%rd49], %f174;
	mul.wide.s32 	%rd50, %r121, 4;
	add.s64 	%rd51, %rd1, %rd50;
	ld.global.f32 	%f175, [%rd51];
	sub.f32 	%f176, %f174, %f175;
	mul.f32 	%f177, %f176, 0fBE8930A4;
	st.global.f32 	[%rd51], %f177;
	mul.wide.s32 	%rd52, %r120, 4;
	add.s64 	%rd53, %rd1, %rd52;
	ld.global.f32 	%f178, [%rd53];
	sub.f32 	%f179, %f177, %f178;
	mul.f32 	%f180, %f179, 0fBE8930A4;
	st.global.f32 	[%rd53], %f180;
	mul.wide.s32 	%rd54, %r119, 4;
	add.s64 	%rd55, %rd1, %rd54;
	ld.global.f32 	%f181, [%rd55];
	sub.f32 	%f182, %f180, %f181;
	mul.f32 	%f183, %f182, 0fBE8930A4;
	st.global.f32 	[%rd55], %f183;
	mul.wide.s32 	%rd56, %r118, 4;
	add.s64 	%rd57, %rd1, %rd56;
	ld.global.f32 	%f184, [%rd57];
	sub.f32 	%f185, %f183, %f184;
	mul.f32 	%f186, %f185, 0fBE8930A4;
	st.global.f32 	[%rd57], %f186;
	mul.wide.s32 	%rd58, %r117, 4;
	add.s64 	%rd59, %rd1, %rd58;
	ld.global.f32 	%f187, [%rd59];
	sub.f32 	%f188, %f186, %f187;
	mul.f32 	%f189, %f188, 0fBE8930A4;
	st.global.f32 	[%rd59], %f189;
	add.s32 	%r124, %r124, -8;
	sub.s32 	%r123, %r123, %r24;
	sub.s32 	%r122, %r122, %r24;
	sub.s32 	%r121, %r121, %r24;
	sub.s32 	%r120, %r120, %r24;
	sub.s32 	%r119, %r119, %r24;
	sub.s32 	%r118, %r118, %r24;
	sub.s32 	%r117, %r117, %r24;
	sub.s32 	%r116, %r116, %r24;
	sub.s32 	%r115, %r115, %r24;
	add.s32 	%r114, %r114, 8;
	setp.ne.s32 	%p23, %r114, 0;
	@%p23 bra 	$L__BB2_23;
	add.s32 	%r126, %r124, -2;
$L__BB2_25:
	setp.eq.s32 	%p24, %r5, 0;
	@%p24 bra 	$L__BB2_34;
	and.b32  	%r57, %r2, 3;
	setp.lt.u32 	%p25, %r5, 4;
	@%p25 bra 	$L__BB2_28;
	mul.lo.s32 	%r96, %r126, %r62;
	add.s32 	%r97, %r96, %r62;
	mul.wide.s32 	%rd60, %r97, 4;
	add.s64 	%rd61, %rd1, %rd60;
	ld.global.f32 	%f190, [%rd61];
	mul.wide.s32 	%rd62, %r96, 4;
	add.s64 	%rd63, %rd1, %rd62;
	ld.global.f32 	%f191, [%rd63];
	sub.f32 	%f192, %f190, %f191;
	mul.f32 	%f193, %f192, 0fBE8930A4;
	st.global.f32 	[%rd63], %f193;
	sub.s32 	%r98, %r96, %r62;
	mul.wide.s32 	%rd64, %r98, 4;
	add.s64 	%rd65, %rd1, %rd64;
	ld.global.f32 	%f194, [%rd65];
	sub.f32 	%f195, %f193, %f194;
	mul.f32 	%f196, %f195, 0fBE8930A4;
	st.global.f32 	[%rd65], %f196;
	sub.s32 	%r99, %r98, %r62;
	mul.wide.s32 	%rd66, %r99, 4;
	add.s64 	%rd67, %rd1, %rd66;
	ld.global.f32 	%f197, [%rd67];
	sub.f32 	%f198, %f196, %f197;
	mul.f32 	%f199, %f198, 0fBE8930A4;
	st.global.f32 	[%rd67], %f199;
	sub.s32 	%r100, %r99, %r62;
	mul.wide.s32 	%rd68, %r100, 4;
	add.s64 	%rd69, %rd1, %rd68;
	ld.global.f32 	%f200, [%rd69];
	sub.f32 	%f201, %f199, %f200;
	mul.f32 	%f202, %f201, 0fBE8930A4;
	st.global.f32 	[%rd69], %f202;
	add.s32 	%r126, %r126, -4;
$L__BB2_28:
	setp.eq.s32 	%p26, %r57, 0;
	@%p26 bra 	$L__BB2_34;
	setp.eq.s32 	%p27, %r57, 1;
	@%p27 bra 	$L__BB2_31;
	mul.lo.s32 	%r101, %r126, %r62;
	add.s32 	%r102, %r101, %r62;
	mul.wide.s32 	%rd70, %r102, 4;
	add.s64 	%rd71, %rd1, %rd70;
	ld.global.f32 	%f203, [%rd71];
	mul.wide.s32 	%rd72, %r101, 4;
	add.s64 	%rd73, %rd1, %rd72;
	ld.global.f32 	%f204, [%rd73];
	sub.f32 	%f205, %f203, %f204;
	mul.f32 	%f206, %f205, 0fBE8930A4;
	st.global.f32 	[%rd73], %f206;
	sub.s32 	%r103, %r101, %r62;
	mul.wide.s32 	%rd74, %r103, 4;
	add.s64 	%rd75, %rd1, %rd74;
	ld.global.f32 	%f207, [%rd75];
	sub.f32 	%f208, %f206, %f207;
	mul.f32 	%f209, %f208, 0fBE8930A4;
	st.global.f32 	[%rd75], %f209;
	add.s32 	%r126, %r126, -2;
$L__BB2_31:
	and.b32  	%r104, %r2, 1;
	setp.eq.b32 	%p28, %r104, 1;
	not.pred 	%p29, %p28;
	@%p29 bra 	$L__BB2_34;
	mul.lo.s32 	%r105, %r126, %r62;
	add.s32 	%r106, %r105, %r62;
	mul.wide.s32 	%rd76, %r106, 4;
	add.s64 	%rd77, %rd1, %rd76;
	ld.global.f32 	%f210, [%rd77];
	mul.wide.s32 	%rd78, %r105, 4;
	add.s64 	%rd79, %rd1, %rd78;
	ld.global.f32 	%f211, [%rd79];
	sub.f32 	%f212, %f210, %f211;
	mul.f32 	%f213, %f212, 0fBE8930A4;
	st.global.f32 	[%rd79], %f213;
	bra.uni 	$L__BB2_34;
$L__BB2_33:
	ld.global.f32 	%f98, [%rd2];
	mul.f32 	%f99, %f98, 0f3E58658D;
	st.global.f32 	[%rd2], %f99;
$L__BB2_34:
	ret;

}
	// .globl	_Z3comPKfPfS0_i
.visible .entry _Z3comPKfPfS0_i(
	.param .u64 .ptr .align 1 _Z3comPKfPfS0_i_param_0,
	.param .u64 .ptr .align 1 _Z3comPKfPfS0_i_param_1,
	.param .u64 .ptr .align 1 _Z3comPKfPfS0_i_param_2,
	.param .u32 _Z3comPKfPfS0_i_param_3
)
{
	.reg .pred 	%p<2>;
	.reg .b32 	%r<29>;
	.reg .b32 	%f<54>;
	.reg .b64 	%rd<13>;
	// demoted variable
	.shared .align 4 .b8 _ZZ3comPKfPfS0_iE5cache[512];
	ld.param.u64 	%rd3, [_Z3comPKfPfS0_i_param_0];
	ld.param.u64 	%rd2, [_Z3comPKfPfS0_i_param_1];
	ld.param.u64 	%rd4, [_Z3comPKfPfS0_i_param_2];
	ld.param.u32 	%r12, [_Z3comPKfPfS0_i_param_3];
	cvta.to.global.u64 	%rd1, %rd4;
	cvta.to.global.u64 	%rd5, %rd3;
	mov.u32 	%r13, %tid.x;
	mov.u32 	%r14, %ntid.x;
	div.u32 	%r15, %r12, %r14;
	mov.u32 	%r16, %ctaid.x;
	div.u32 	%r17, %r16, %r15;
	mul.lo.s32 	%r18, %r17, %r15;
	sub.s32 	%r19, %r16, %r18;
	mul.lo.s32 	%r20, %r19, %r14;
	add.s32 	%r21, %r20, %r13;
	mul.wide.u32 	%rd6, %r21, 4;
	add.s64 	%rd7, %rd5, %rd6;
	ld.global.f32 	%f4, [%rd7];
	shl.b32 	%r22, %r13, 2;
	mov.u32 	%r23, _ZZ3comPKfPfS0_iE5cache;
	add.s32 	%r24, %r23, %r22;
	st.shared.f32 	[%r24], %f4;
	bar.sync 	0;
	mad.lo.s32 	%r1, %r17, %r14, %r13;
	mad.lo.s32 	%r2, %r1, %r12, %r20;
	add.s32 	%r26, %r23, 32;
	mov.f32 	%f53, 0f00000000;
	mov.b32 	%r28, 0;
	mov.b32 	%r27, 32;
$L__BB3_1:
	add.s32 	%r25, %r2, %r28;
	ld.shared.f32 	%f5, [%r26+-32];
	mul.wide.s32 	%rd8, %r25, 4;
	add.s64 	%rd9, %rd1, %rd8;
	ld.global.f32 	%f6, [%rd9];
	fma.rn.f32 	%f7, %f5, %f6, %f53;
	ld.shared.f32 	%f8, [%r26+-28];
	ld.global.f32 	%f9, [%rd9+4];
	fma.rn.f32 	%f10, %f8, %f9, %f7;
	ld.shared.f32 	%f11, [%r26+-24];
	ld.global.f32 	%f12, [%rd9+8];
	fma.rn.f32 	%f13, %f11, %f12, %f10;
	ld.shared.f32 	%f14, [%r26+-20];
	ld.global.f32 	%f15, [%rd9+12];
	fma.rn.f32 	%f16, %f14, %f15, %f13;
	ld.shared.f32 	%f17, [%r26+-16];
	ld.global.f32 	%f18, [%rd9+16];
	fma.rn.f32 	%f19, %f17, %f18, %f16;
	ld.shared.f32 	%f20, [%r26+-12];
	ld.global.f32 	%f21, [%rd9+20];
	fma.rn.f32 	%f22, %f20, %f21, %f19;
	ld.shared.f32 	%f23, [%r26+-8];
	ld.global.f32 	%f24, [%rd9+24];
	fma.rn.f32 	%f25, %f23, %f24, %f22;
	ld.shared.f32 	%f26, [%r26+-4];
	ld.global.f32 	%f27, [%rd9+28];
	fma.rn.f32 	%f28, %f26, %f27, %f25;
	ld.shared.f32 	%f29, [%r26];
	ld.global.f32 	%f30, [%rd9+32];
	fma.rn.f32 	%f31, %f29, %f30, %f28;
	ld.shared.f32 	%f32, [%r26+4];
	ld.global.f32 	%f33, [%rd9+36];
	fma.rn.f32 	%f34, %f32, %f33, %f31;
	ld.shared.f32 	%f35, [%r26+8];
	ld.global.f32 	%f36, [%rd9+40];
	fma.rn.f32 	%f37, %f35, %f36, %f34;
	ld.shared.f32 	%f38, [%r26+12];
	ld.global.f32 	%f39, [%rd9+44];
	fma.rn.f32 	%f40, %f38, %f39, %f37;
	ld.shared.f32 	%f41, [%r26+16];
	ld.global.f32 	%f42, [%rd9+48];
	fma.rn.f32 	%f43, %f41, %f42, %f40;
	ld.shared.f32 	%f44, [%r26+20];
	ld.global.f32 	%f45, [%rd9+52];
	fma.rn.f32 	%f46, %f44, %f45, %f43;
	ld.shared.f32 	%f47, [%r26+24];
	ld.global.f32 	%f48, [%rd9+56];
	fma.rn.f32 	%f49, %f47, %f48, %f46;
	ld.shared.f32 	%f50, [%r26+28];
	ld.global.f32 	%f51, [%rd9+60];
	fma.rn.f32 	%f53, %f50, %f51, %f49;
	add.s32 	%r28, %r28, 16;
	add.s32 	%r27, %r27, 64;
	add.s32 	%r26, %r26, 64;
	setp.ne.s32 	%p1, %r27, 544;
	@%p1 bra 	$L__BB3_1;
	cvta.to.global.u64 	%rd10, %rd2;
	mul.wide.u32 	%rd11, %r1, 4;
	add.s64 	%rd12, %rd10, %rd11;
	atom.global.add.f32 	%f52, [%rd12], %f53;
	ret;

}
	// .globl	_Z16compute_line_sumPfS_S_ibi
.visible .entry _Z16compute_line_sumPfS_S_ibi(
	.param .u64 .ptr .align 1 _Z16compute_line_sumPfS_S_ibi_param_0,
	.param .u64 .ptr .align 1 _Z16compute_line_sumPfS_S_ibi_param_1,
	.param .u64 .ptr .align 1 _Z16compute_line_sumPfS_S_ibi_param_2,
	.param .u32 _Z16compute_line_sumPfS_S_ibi_param_3,
	.param .u8 _Z16compute_line_sumPfS_S_ibi_param_4,
	.param .u32 _Z16compute_line_sumPfS_S_ibi_param_5
)
{
	.reg .pred 	%p<9>;
	.reg .b16 	%rs<2>;
	.reg .b32 	%r<14>;
	.reg .b32 	%f<26>;
	.reg .b64 	%rd<13>;
	// demoted variable
	.shared .align 4 .b8 _ZZ16compute_line_sumPfS_S_ibiE2sv[256];
	ld.param.u64 	%rd1, [_Z16compute_line_sumPfS_S_ibi_param_0];
	ld.param.u64 	%rd2, [_Z16compute_line_sumPfS_S_ibi_param_1];
	ld.param.u64 	%rd3, [_Z16compute_line_sumPfS_S_ibi_param_2];
	ld.param.u32 	%r7, [_Z16compute_line_sumPfS_S_ibi_param_3];
	ld.param.s8 	%rs1, [_Z16compute_line_sumPfS_S_ibi_param_4];
	ld.param.u32 	%r6, [_Z16compute_line_sumPfS_S_ibi_param_5];
	mov.u32 	%r1, %tid.x;
	mov.u32 	%r8, %ctaid.y;
	mul.lo.s32 	%r2, %r7, %r8;
	mov.u32 	%r9, %ntid.x;
	mov.u32 	%r3, %ctaid.x;
	mad.lo.s32 	%r4, %r9, %r3, %r1;
	setp.eq.s16 	%p1, %rs1, 0;
	mov.f32 	%f24, 0f3F800000;
	@%p1 bra 	$L__BB4_2;
	cvta.to.global.u64 	%rd4, %rd2;
	mul.wide.u32 	%rd5, %r4, 4;
	add.s64 	%rd6, %rd4, %rd5;
	ld.global.nc.f32 	%f24, [%rd6];
$L__BB4_2:
	setp.ge.u32 	%p2, %r4, %r6;
	mov.f32 	%f25, 0f00000000;
	@%p2 bra 	$L__BB4_4;
	add.s32 	%r10, %r4, %r2;
	cvta.to.global.u64 	%rd7, %rd1;
	mul.wide.u32 	%rd8, %r10, 4;
	add.s64 	%rd9, %rd7, %rd8;
	ld.global.f32 	%f25, [%rd9];
$L__BB4_4:
	mul.f32 	%f7, %f24, %f25;
	shl.b32 	%r11, %r1, 2;
	mov.u32 	%r12, _ZZ16compute_line_sumPfS_S_ibiE2sv;
	add.s32 	%r5, %r12, %r11;
	st.shared.f32 	[%r5], %f7;
	bar.sync 	0;
	setp.gt.u32 	%p3, %r1, 31;
	@%p3 bra 	$L__BB4_6;
	ld.volatile.shared.f32 	%f8, [%r5+64];
	ld.volatile.shared.f32 	%f9, [%r5];
	add.f32 	%f10, %f8, %f9;
	st.volatile.shared.f32 	[%r5], %f10;
$L__BB4_6:
	bar.sync 	0;
	setp.gt.u32 	%p4, %r1, 15;
	@%p4 bra 	$L__BB4_8;
	ld.volatile.shared.f32 	%f11, [%r5+32];
	ld.volatile.shared.f32 	%f12, [%r5];
	add.f32 	%f13, %f11, %f12;
	st.volatile.shared.f32 	[%r5], %f13;
$L__BB4_8:
	bar.sync 	0;
	setp.gt.u32 	%p5, %r1, 7;
	@%p5 bra 	$L__BB4_10;
	ld.volatile.shared.f32 	%f14, [%r5+16];
	ld.volatile.shared.f32 	%f15, [%r5];
	add.f32 	%f16, %f14, %f15;
	st.volatile.shared.f32 	[%r5], %f16;
$L__BB4_10:
	bar.sync 	0;
	setp.gt.u32 	%p6, %r1, 3;
	@%p6 bra 	$L__BB4_12;
	ld.volatile.shared.f32 	%f17, [%r5+8];
	ld.volatile.shared.f32 	%f18, [%r5];
	add.f32 	%f19, %f17, %f18;
	st.volatile.shared.f32 	[%r5], %f19;
$L__BB4_12:
	bar.sync 	0;
	setp.gt.u32 	%p7, %r1, 1;
	@%p7 bra 	$L__BB4_14;
	ld.volatile.shared.f32 	%f20, [%r5+4];
	ld.volatile.shared.f32 	%f21, [%r5];
	add.f32 	%f22, %f20, %f21;
	st.volatile.shared.f32 	[%r5], %f22;
$L__BB4_14:
	bar.sync 	0;
	setp.ne.s32 	%p8, %r1, 0;
	@%p8 bra 	$L__BB4_16;
	ld.shared.f32 	%f23, [_ZZ16compute_line_sumPfS_S_ibiE2sv];
	add.s32 	%r13, %r2, %r3;
	cvta.to.global.u64 	%rd10, %rd3;
	mul.wide.u32 	%rd11, %r13, 4;
	add.s64 	%rd12, %rd10, %rd11;
	st.global.f32 	[%rd12], %f23;
$L__BB4_16:
	ret;

}
	// .globl	_Z15compute_col_sumPfS_S_ibi
.visible .entry _Z15compute_col_sumPfS_S_ibi(
	.param .u64 .ptr .align 1 _Z15compute_col_sumPfS_S_ibi_param_0,
	.param .u64 .ptr .align 1 _Z15compute_col_sumPfS_S_ibi_param_1,
	.param .u64 .ptr .align 1 _Z15compute_col_sumPfS_S_ibi_param_2,
	.param .u32 _Z15compute_col_sumPfS_S_ibi_param_3,
	.param .u8 _Z15compute_col_sumPfS_S_ibi_param_4,
	.param .u32 _Z15compute_col_sumPfS_S_ibi_param_5
)
{
	.reg .pred 	%p<9>;
	.reg .b16 	%rs<2>;
	.reg .b32 	%r<13>;
	.reg .b32 	%f<26>;
	.reg .b64 	%rd<13>;
	// demoted variable
	.shared .align 4 .b8 _ZZ15compute_col_sumPfS_S_ibiE2sv[256];
	ld.param.u64 	%rd1, [_Z15compute_col_sumPfS_S_ibi_param_0];
	ld.param.u64 	%rd2, [_Z15compute_col_sumPfS_S_ibi_param_1];
	ld.param.u64 	%rd3, [_Z15compute_col_sumPfS_S_ibi_param_2];
	ld.param.u32 	%r6, [_Z15compute_col_sumPfS_S_ibi_param_3];
	ld.param.s8 	%rs1, [_Z15compute_col_sumPfS_S_ibi_param_4];
	ld.param.u32 	%r7, [_Z15compute_col_sumPfS_S_ibi_param_5];
	mov.u32 	%r1, %tid.x;
	mov.u32 	%r2, %ctaid.x;
	mov.u32 	%r3, %ctaid.y;
	mov.u32 	%r8, %ntid.x;
	mad.lo.s32 	%r4, %r3, %r8, %r1;
	setp.eq.s16 	%p1, %rs1, 0;
	mov.f32 	%f24, 0f3F800000;
	@%p1 bra 	$L__BB5_2;
	cvta.to.global.u64 	%rd4, %rd2;
	mul.wide.u32 	%rd5, %r4, 4;
	add.s64 	%rd6, %rd4, %rd5;
	ld.global.nc.f32 	%f24, [%rd6];
$L__BB5_2:
	setp.ge.u32 	%p2, %r4, %r7;
	mov.f32 	%f25, 0f00000000;
	@%p2 bra 	$L__BB5_4;
	mad.lo.s32 	%r9, %r6, %r4, %r2;
	cvta.to.global.u64 	%rd7, %rd1;
	mul.wide.u32 	%rd8, %r9, 4;
	add.s64 	%rd9, %rd7, %rd8;
	ld.global.f32 	%f25, [%rd9];
$L__BB5_4:
	mul.f32 	%f7, %f24, %f25;
	shl.b32 	%r10, %r1, 2;
	mov.u32 	%r11, _ZZ15compute_col_sumPfS_S_ibiE2sv;
	add.s32 	%r5, %r11, %r10;
	st.shared.f32 	[%r5], %f7;
	bar.sync 	0;
	setp.gt.u32 	%p3, %r1, 31;
	@%p3 bra 	$L__BB5_6;
	ld.volatile.shared.f32 	%f8, [%r5+64];
	ld.volatile.shared.f32 	%f9, [%r5];
	add.f32 	%f10, %f8, %f9;
	st.volatile.shared.f32 	[%r5], %f10;
$L__BB5_6:
	bar.sync 	0;
	setp.gt.u32 	%p4, %r1, 15;
	@%p4 bra 	$L__BB5_8;
	ld.volatile.shared.f32 	%f11, [%r5+32];
	ld.volatile.shared.f32 	%f12, [%r5];
	add.f32 	%f13, %f11, %f12;
	st.volatile.shared.f32 	[%r5], %f13;
$L__BB5_8:
	bar.sync 	0;
	setp.gt.u32 	%p5, %r1, 7;
	@%p5 bra 	$L__BB5_10;
	ld.volatile.shared.f32 	%f14, [%r5+16];
	ld.volatile.shared.f32 	%f15, [%r5];
	add.f32 	%f16, %f14, %f15;
	st.volatile.shared.f32 	[%r5], %f16;
$L__BB5_10:
	bar.sync 	0;
	setp.gt.u32 	%p6, %r1, 3;
	@%p6 bra 	$L__BB5_12;
	ld.volatile.shared.f32 	%f17, [%r5+8];
	ld.volatile.shared.f32 	%f18, [%r5];
	add.f32 	%f19, %f17, %f18;
	st.volatile.shared.f32 	[%r5], %f19;
$L__BB5_12:
	bar.sync 	0;
	setp.gt.u32 	%p7, %r1, 1;
	@%p7 bra 	$L__BB5_14;
	ld.volatile.shared.f32 	%f20, [%r5+4];
	ld.volatile.shared.f32 	%f21, [%r5];
	add.f32 	%f22, %f20, %f21;
	st.volatile.shared.f32 	[%r5], %f22;
$L__BB5_14:
	bar.sync 	0;
	setp.ne.s32 	%p8, %r1, 0;
	@%p8 bra 	$L__BB5_16;
	ld.shared.f32 	%f23, [_ZZ15compute_col_sumPfS_S_ibiE2sv];
	mad.lo.s32 	%r12, %r6, %r3, %r2;
	cvta.to.global.u64 	%rd10, %rd3;
	mul.wide.u32 	%rd11, %r12, 4;
	add.s64 	%rd12, %rd10, %rd11;
	st.global.f32 	[%rd12], %f23;
$L__BB5_16:
	ret;

}
	// .globl	_Z4com2PKfPfS0_i
.visible .entry _Z4com2PKfPfS0_i(
	.param .u64 .ptr .align 1 _Z4com2PKfPfS0_i_param_0,
	.param .u64 .ptr .align 1 _Z4com2PKfPfS0_i_param_1,
	.param .u64 .ptr .align 1 _Z4com2PKfPfS0_i_param_2,
	.param .u32 _Z4com2PKfPfS0_i_param_3
)
{
	.reg .pred 	%p<2>;
	.reg .b32 	%r<27>;
	.reg .b32 	%f<54>;
	.reg .b64 	%rd<29>;
	// demoted variable
	.shared .align 4 .b8 _ZZ4com2PKfPfS0_iE5cache[512];
	ld.param.u64 	%rd3, [_Z4com2PKfPfS0_i_param_0];
	ld.param.u64 	%rd2, [_Z4com2PKfPfS0_i_param_1];
	ld.param.u64 	%rd4, [_Z4com2PKfPfS0_i_param_2];
	ld.param.u32 	%r7, [_Z4com2PKfPfS0_i_param_3];
	cvta.to.global.u64 	%rd1, %rd4;
	cvta.to.global.u64 	%rd5, %rd3;
	mov.u32 	%r10, %tid.x;
	mov.u32 	%r11, %ntid.x;
	div.u32 	%r12, %r7, %r11;
	mov.u32 	%r13, %ctaid.x;
	div.u32 	%r14, %r13, %r12;
	mul.lo.s32 	%r15, %r14, %r12;
	sub.s32 	%r16, %r13, %r15;
	mul.lo.s32 	%r1, %r14, %r11;
	add.s32 	%r17, %r1, %r10;
	mul.wide.u32 	%rd6, %r17, 4;
	add.s64 	%rd7, %rd5, %rd6;
	ld.global.f32 	%f4, [%rd7];
	shl.b32 	%r18, %r10, 2;
	mov.u32 	%r19, _ZZ4com2PKfPfS0_iE5cache;
	add.s32 	%r20, %r19, %r18;
	st.shared.f32 	[%r20], %f4;
	bar.sync 	0;
	mad.lo.s32 	%r2, %r16, %r11, %r10;
	mov.f32 	%f53, 0f00000000;
	mov.b32 	%r26, 0;
	mov.b32 	%r25, 32;
	mul.wide.s32 	%rd10, %r7, 4;
$L__BB6_1:
	add.s32 	%r21, %r26, %r1;
	mad.lo.s32 	%r22, %r21, %r7, %r2;
	add.s32 	%r24, %r19, %r25;
	ld.shared.f32 	%f5, [%r24+-32];
	mul.wide.s32 	%rd8, %r22, 4;
	add.s64 	%rd9, %rd1, %rd8;
	ld.global.f32 	%f6, [%rd9];
	fma.rn.f32 	%f7, %f5, %f6, %f53;
	ld.shared.f32 	%f8, [%r24+-28];
	add.s64 	%rd11, %rd9, %rd10;
	ld.global.f32 	%f9, [%rd11];
	fma.rn.f32 	%f10, %f8, %f9, %f7;
	ld.shared.f32 	%f11, [%r24+-24];
	add.s64 	%rd12, %rd11, %rd10;
	ld.global.f32 	%f12, [%rd12];
	fma.rn.f32 	%f13, %f11, %f12, %f10;
	ld.shared.f32 	%f14, [%r24+-20];
	add.s64 	%rd13, %rd12, %rd10;
	ld.global.f32 	%f15, [%rd13];
	fma.rn.f32 	%f16, %f14, %f15, %f13;
	ld.shared.f32 	%f17, [%r24+-16];
	add.s64 	%rd14, %rd13, %rd10;
	ld.global.f32 	%f18, [%rd14];
	fma.rn.f32 	%f19, %f17, %f18, %f16;
	ld.shared.f32 	%f20, [%r24+-12];
	add.s64 	%rd15, %rd14, %rd10;
	ld.global.f32 	%f21, [%rd15];
	fma.rn.f32 	%f22, %f20, %f21, %f19;
	ld.shared.f32 	%f23, [%r24+-8];
	add.s64 	%rd16, %rd15, %rd10;
	ld.global.f32 	%f24, [%rd16];
	fma.rn.f32 	%f25, %f23, %f24, %f22;
	ld.shared.f32 	%f26, [%r24+-4];
	add.s64 	%rd17, %rd16, %rd10;
	ld.global.f32 	%f27, [%rd17];
	fma.rn.f32 	%f28, %f26, %f27, %f25;
	ld.shared.f32 	%f29, [%r24];
	add.s64 	%rd18, %rd17, %rd10;
	ld.global.f32 	%f30, [%rd18];
	fma.rn.f32 	%f31, %f29, %f30, %f28;
	ld.shared.f32 	%f32, [%r24+4];
	add.s64 	%rd19, %rd18, %rd10;
	ld.global.f32 	%f33, [%rd19];
	fma.rn.f32 	%f34, %f32, %f33, %f31;
	ld.shared.f32 	%f35, [%r24+8];
	add.s64 	%rd20, %rd19, %rd10;
	ld.global.f32 	%f36, [%rd20];
	fma.rn.f32 	%f37, %f35, %f36, %f34;
	ld.shared.f32 	%f38, [%r24+12];
	add.s64 	%rd21, %rd20, %rd10;
	ld.global.f32 	%f39, [%rd21];
	fma.rn.f32 	%f40, %f38, %f39, %f37;
	ld.shared.f32 	%f41, [%r24+16];
	add.s64 	%rd22, %rd21, %rd10;
	ld.global.f32 	%f42, [%rd22];
	fma.rn.f32 	%f43, %f41, %f42, %f40;
	ld.shared.f32 	%f44, [%r24+20];
	add.s64 	%rd23, %rd22, %rd10;
	ld.global.f32 	%f45, [%rd23];
	fma.rn.f32 	%f46, %f44, %f45, %f43;
	ld.shared.f32 	%f47, [%r24+24];
	add.s64 	%rd24, %rd23, %rd10;
	ld.global.f32 	%f48, [%rd24];
	fma.rn.f32 	%f49, %f47, %f48, %f46;
	ld.shared.f32 	%f50, [%r24+28];
	add.s64 	%rd25, %rd24, %rd10;
	ld.global.f32 	%f51, [%rd25];
	fma.rn.f32 	%f53, %f50, %f51, %f49;
	add.s32 	%r26, %r26, 16;
	add.s32 	%r25, %r25, 64;
	setp.ne.s32 	%p1, %r25, 544;
	@%p1 bra 	$L__BB6_1;
	cvta.to.global.u64 	%rd26, %rd2;
	mul.wide.u32 	%rd27, %r2, 4;
	add.s64 	%rd28, %rd26, %rd27;
	atom.global.add.f32 	%f52, [%rd28], %f53;
	ret;

}
	// .globl	_Z14compute_presumPfi
.visible .entry _Z14compute_presumPfi(
	.param .u64 .ptr .align 1 _Z14compute_presumPfi_param_0,
	.param .u32 _Z14compute_presumPfi_param_1
)
{
	.reg .pred 	%p<16>;
	.reg .b32 	%r<34>;
	.reg .b32 	%f<113>;
	.reg .b64 	%rd<15>;

	ld.param.u64 	%rd5, [_Z14compute_presumPfi_param_0];
	ld.param.u32 	%r16, [_Z14compute_presumPfi_param_1];
	cvta.to.global.u64 	%rd1, %rd5;
	shl.b32 	%r17, %r16, 1;
	add.s32 	%r1, %r17, -2;
	cvt.rn.f32.s32 	%f1, %r1;
	setp.eq.s32 	%p1, %r1, 0;
	mov.f32 	%f104, 0f3F800000;
	@%p1 bra 	$L__BB7_4;
	abs.f32 	%f20, %f1;
	setp.num.f32 	%p2, %f20, %f20;
	@%p2 bra 	$L__BB7_3;
	mov.f32 	%f64, 0fBE8930A4;
	add.rn.f32 	%f104, %f64, %f1;
	bra.uni 	$L__BB7_4;
$L__BB7_3:
	mov.f32 	%f21, 0fB198C840;
	mov.f32 	%f22, 0f3EF720E4;
	mul.rn.f32 	%f23, %f22, %f21;
	mov.f32 	%f24, 0f3B9D6875;
	mov.f32 	%f25, 0f3DF665C4;
	mul.rn.f32 	%f26, %f25, %f24;
	mul.f32 	%f27, %f26, 0f40400000;
	fma.rn.f32 	%f28, %f23, 0f3FB8AA3B, 0f33416246;
	fma.rn.f32 	%f29, 0f3D8DF1C8, 0f32A55E34, %f28;
	fma.rn.f32 	%f30, %f27, %f23, %f29;
	fma.rn.f32 	%f31, %f26, 0f3D8DF1C8, %f30;
	mov.f32 	%f32, 0fBFF3337B;
	add.rn.f32 	%f33, %f32, %f31;
	mul.rn.f32 	%f34, %f33, %f1;
	cvt.rni.f32.f32 	%f35, %f34;
	sub.f32 	%f36, %f34, %f35;
	neg.f32 	%f37, %f34;
	fma.rn.f32 	%f38, %f33, %f1, %f37;
	mov.f32 	%f39, 0f3FF3337B;
	add.rn.f32 	%f40, %f33, %f39;
	neg.f32 	%f41, %f40;
	add.rn.f32 	%f42, %f31, %f41;
	fma.rn.f32 	%f43, %f42, %f1, %f38;
	add.f32 	%f44, %f36, %f43;
	setp.gt.f32 	%p3, %f35, 0f00000000;
	selp.b32 	%r18, 0, -2097152000, %p3;
	setp.lt.f32 	%p4, %f34, 0f00000000;
	selp.f32 	%f45, 0f00000000, 0f7F800000, %p4;
	abs.f32 	%f46, %f34;
	setp.gt.f32 	%p5, %f46, 0f43180000;
	cvt.rzi.s32.f32 	%r19, %f35;
	shl.b32 	%r20, %r19, 23;
	sub.s32 	%r21, %r20, %r18;
	mov.b32 	%f47, %r21;
	add.s32 	%r22, %r18, 2130706432;
	mov.b32 	%f48, %r22;
	fma.rn.f32 	%f49, %f44, 0f391FCB8E, 0f3AAF85ED;
	fma.rn.f32 	%f50, %f49, %f44, 0f3C1D9856;
	fma.rn.f32 	%f51, %f50, %f44, 0f3D6357BB;
	fma.rn.f32 	%f52, %f51, %f44, 0f3E75FDEC;
	fma.rn.f32 	%f53, %f52, %f44, 0f3F317218;
	fma.rn.f32 	%f54, %f53, %f44, 0f3F800000;
	mul.f32 	%f55, %f54, %f48;
	mul.f32 	%f56, %f55, %f47;
	selp.f32 	%f57, %f45, %f56, %p5;
	mul.f32 	%f58, %f1, 0f3F000000;
	cvt.rzi.f32.f32 	%f59, %f58;
	add.f32 	%f60, %f59, %f59;
	sub.f32 	%f61, %f1, %f60;
	abs.f32 	%f62, %f61;
	setp.neu.f32 	%p6, %f62, 0f3F800000;
	neg.f32 	%f63, %f57;
	selp.f32 	%f104, %f57, %f63, %p6;
$L__BB7_4:
	mov.b32 	%r23, 0;
	st.global.u32 	[%rd1], %r23;
	mul.wide.s32 	%rd6, %r16, 4;
	add.s64 	%rd7, %rd1, %rd6;
	st.global.u32 	[%rd7+-4], %r23;
	setp.lt.s32 	%p7, %r16, 3;
	@%p7 bra 	$L__BB7_17;
	sub.s32 	%r2, %r1, %r16;
	add.s32 	%r25, %r2, -1;
	and.b32  	%r3, %r2, 7;
	setp.lt.u32 	%p8, %r25, 7;
	mov.f32 	%f110, 0fBE8930A4;
	mov.b32 	%r32, 1;
	@%p8 bra 	$L__BB7_9;
	and.b32  	%r27, %r2, -8;
	neg.s32 	%r30, %r27;
	add.s64 	%rd14, %rd1, 16;
	mov.f32 	%f110, 0fBE8930A4;
	mov.b32 	%r29, 0;
$L__BB7_7:
	.pragma "nounroll";
	add.f32 	%f67, %f110, %f104;
	st.global.f32 	[%rd14+-12], %f67;
	mul.f32 	%f68, %f110, 0fBE8930A4;
	mul.f32 	%f69, %f104, 0fC06ED9EA;
	add.f32 	%f70, %f68, %f69;
	st.global.f32 	[%rd14+-8], %f70;
	mul.f32 	%f71, %f68, 0fBE8930A4;
	mul.f32 	%f72, %f69, 0fC06ED9EA;
	add.f32 	%f73, %f71, %f72;
	st.global.f32 	[%rd14+-4], %f73;
	mul.f32 	%f74, %f71, 0fBE8930A4;
	mul.f32 	%f75, %f72, 0fC06ED9EA;
	add.f32 	%f76, %f74, %f75;
	st.global.f32 	[%rd14], %f76;
	mul.f32 	%f77, %f74, 0fBE8930A4;
	mul.f32 	%f78, %f75, 0fC06ED9EA;
	add.f32 	%f79, %f77, %f78;
	st.global.f32 	[%rd14+4], %f79;
	mul.f32 	%f80, %f77, 0fBE8930A4;
	mul.f32 	%f81, %f78, 0fC06ED9EA;
	add.f32 	%f82, %f80, %f81;
	st.global.f32 	[%rd14+8], %f82;
	mul.f32 	%f83, %f80, 0fBE8930A4;
	mul.f32 	%f84, %f81, 0fC06ED9EA;
	add.f32 	%f85, %f83, %f84;
	st.global.f32 	[%rd14+12], %f85;
	mul.f32 	%f86, %f83, 0fBE8930A4;
	mul.f32 	%f87, %f84, 0fC06ED9EA;
	add.f32 	%f88, %f86, %f87;
	st.global.f32 	[%rd14+16], %f88;
	mul.f32 	%f110, %f86, 0fBE8930A4;
	mul.f32 	%f104, %f87, 0fC06ED9EA;
	add.s32 	%r30, %r30, 8;
	add.s32 	%r29, %r29, 8;
	add.s64 	%rd14, %rd14, 32;
	setp.ne.s32 	%p9, %r30, 0;
	@%p9 bra 	$L__BB7_7;
	add.s32 	%r32, %r29, 1;
$L__BB7_9:
	setp.eq.s32 	%p10, %r3, 0;
	@%p10 bra 	$L__BB7_17;
	and.b32  	%r11, %r2, 3;
	setp.lt.u32 	%p11, %r3, 4;
	@%p11 bra 	$L__BB7_12;
	add.f32 	%f89, %f110, %f104;
	mul.wide.u32 	%rd8, %r32, 4;
	add.s64 	%rd9, %rd1, %rd8;
	st.global.f32 	[%rd9], %f89;
	mul.f32 	%f90, %f110, 0fBE8930A4;
	mul.f32 	%f91, %f104, 0fC06ED9EA;
	add.f32 	%f92, %f90, %f91;
	st.global.f32 	[%rd9+4], %f92;
	mul.f32 	%f93, %f90, 0fBE8930A4;
	mul.f32 	%f94, %f91, 0fC06ED9EA;
	add.f32 	%f95, %f93, %f94;
	st.global.f32 	[%rd9+8], %f95;
	mul.f32 	%f96, %f93, 0fBE8930A4;
	mul.f32 	%f97, %f94, 0fC06ED9EA;
	add.f32 	%f98, %f96, %f97;
	st.global.f32 	[%rd9+12], %f98;
	mul.f32 	%f110, %f96, 0fBE8930A4;
	mul.f32 	%f104, %f97, 0fC06ED9EA;
	add.s32 	%r32, %r32, 4;
$L__BB7_12:
	setp.eq.s32 	%p12, %r11, 0;
	@%p12 bra 	$L__BB7_17;
	setp.eq.s32 	%p13, %r11, 1;
	@%p13 bra 	$L__BB7_15;
	add.f32 	%f99, %f110, %f104;
	mul.wide.u32 	%rd10, %r32, 4;
	add.s64 	%rd11, %rd1, %rd10;
	st.global.f32 	[%rd11], %f99;
	mul.f32 	%f100, %f110, 0fBE8930A4;
	mul.f32 	%f101, %f104, 0fC06ED9EA;
	add.f32 	%f102, %f100, %f101;
	st.global.f32 	[%rd11+4], %f102;
	mul.f32 	%f110, %f100, 0fBE8930A4;
	mul.f32 	%f104, %f101, 0fC06ED9EA;
	add.s32 	%r32, %r32, 2;
$L__BB7_15:
	and.b32  	%r28, %r16, 1;
	setp.eq.b32 	%p14, %r28, 1;
	not.pred 	%p15, %p14;
	@%p15 bra 	$L__BB7_17;
	add.f32 	%f103, %f110, %f104;
	mul.wide.u32 	%rd12, %r32, 4;
	add.s64 	%rd13, %rd1, %rd12;
	st.global.f32 	[%rd13], %f103;
$L__BB7_17:
	ret;

}


// ===== COMPILED SASS (sm_100) =====

	.target	sm_100

	.elftype	@"ET_EXEC"


//--------------------- .note.nv.tkinfo           --------------------------
	.section	.note.nv.tkinfo,"",@"SHT_NOTE"
	.sectionflags	@"SHF_NOTE_NV_TKINFO"
	.tkinfo
        /*0018*/ 	.word	0x00000002
        /*0030*/ 	.string	""
        /*0030*/ 	.string	"ptxas"
        /*0030*/ 	.string	"Cuda compilation tools, release 13.0, V13.0.88"
        /*0030*/ 	.string	"Build cuda_13.0.r13.0/compiler.36424714_0"
        /*0030*/ 	.string	"-arch sm_100 -m 64 "



//--------------------- .note.nv.cuinfo           --------------------------
	.section	.note.nv.cuinfo,"",@"SHT_NOTE"
	.sectionflags	@"SHF_NOTE_NV_CUINFO"
        /*0018*/ 	.short	0x0002
        /*001a*/ 	.short	0x0064
        /*001c*/ 	.short	0x0082
	.zero		2


//--------------------- .nv.info                  --------------------------
	.section	.nv.info,"",@"SHT_CUDA_INFO"
	.align	4


	//----- nvinfo : EIATTR_REGCOUNT
	.align		4
        /*0000*/ 	.byte	0x04, 0x2f
        /*0002*/ 	.short	(.L_2 - .L_1)
	.align		4
.L_1:
        /*0004*/ 	.word	index@(_Z9copy_dataPfS_)
        /*0008*/ 	.word	0x0000000a


	//----- nvinfo : EIATTR_FRAME_SIZE
	.align		4
.L_2:
        /*000c*/ 	.byte	0x04, 0x11
        /*000e*/ 	.short	(.L_4 - .L_3)
	.align		4
.L_3:
        /*0010*/ 	.word	index@(_Z9copy_dataPfS_)
        /*0014*/ 	.word	0x00000000


	//----- nvinfo : EIATTR_REGCOUNT
	.align		4
.L_4:
        /*0018*/ 	.byte	0x04, 0x2f
        /*001a*/ 	.short	(.L_6 - .L_5)
	.align		4
.L_5:
        /*001c*/ 	.word	index@(_Z13compute_linesPKfPfii)
        /*0020*/ 	.word	0x0000001a


	//----- nvinfo : EIATTR_FRAME_SIZE
	.align		4
.L_6:
        /*0024*/ 	.byte	0x04, 0x11
        /*0026*/ 	.short	(.L_8 - .L_7)
	.align		4
.L_7:
        /*0028*/ 	.word	index@($__internal_1_$__cuda_sm3x_div_rn_noftz_f32_slowpath)
        /*002c*/ 	.word	0x00000000


	//----- nvinfo : EIATTR_FRAME_SIZE
	.align		4
.L_8:
        /*0030*/ 	.byte	0x04, 0x11
        /*0032*/ 	.short	(.L_10 - .L_9)
	.align		4
.L_9:
        /*0034*/ 	.word	index@(_Z13compute_linesPKfPfii)
        /*0038*/ 	.word	0x00000000


	//----- nvinfo : EIATTR_REGCOUNT
	.align		4
.L_10:
        /*003c*/ 	.byte	0x04, 0x2f
        /*003e*/ 	.short	(.L_12 - .L_11)
	.align		4
.L_11:
        /*0040*/ 	.word	index@(_Z12compute_colsPKfPfii)
        /*0044*/ 	.word	0x00000020


	//----- nvinfo : EIATTR_FRAME_SIZE
	.align		4
.L_12:
        /*0048*/ 	.byte	0x04, 0x11
        /*004a*/ 	.short	(.L_14 - .L_13)
	.align		4
.L_13:
        /*004c*/ 	.word	index@($__internal_0_$__cuda_sm3x_div_rn_noftz_f32_slowpath)
        /*0050*/ 	.word	0x00000000


	//----- nvinfo : EIATTR_FRAME_SIZE
	.align		4
.L_14:
        /*0054*/ 	.byte	0x04, 0x11
        /*0056*/ 	.short	(.L_16 - .L_15)
	.align		4
.L_15:
        /*0058*/ 	.word	index@(_Z12compute_colsPKfPfii)
        /*005c*/ 	.word	0x00000000


	//----- nvinfo : EIATTR_REGCOUNT
	.align		4
.L_16:
        /*0060*/ 	.byte	0x04, 0x2f
        /*0062*/ 	.short	(.L_18 - .L_17)
	.align		4
.L_17:
        /*0064*/ 	.word	index@(_Z3comPKfPfS0_i)
        /*0068*/ 	.word	0x00000020


	//----- nvinfo : EIATTR_FRAME_SIZE
	.align		4
.L_18:
        /*006c*/ 	.byte	0x04, 0x11
        /*006e*/ 	.short	(.L_20 - .L_19)
	.align		4
.L_19:
        /*0070*/ 	.word	index@(_Z3comPKfPfS0_i)
        /*0074*/ 	.word	0x00000000


	//----- nvinfo : EIATTR_REGCOUNT
	.align		4
.L_20:
        /*0078*/ 	.byte	0x04, 0x2f
        /*007a*/ 	.short	(.L_22 - .L_21)
	.align		4
.L_21:
        /*007c*/ 	.word	index@(_Z16compute_line_sumPfS_S_ibi)
        /*0080*/ 	.word	0x0000000e


	//----- nvinfo : EIATTR_FRAME_SIZE
	.align		4
.L_22:
        /*0084*/ 	.byte	0x04, 0x11
        /*0086*/ 	.short	(.L_24 - .L_23)
	.align		4
.L_23:
        /*0088*/ 	.word	index@(_Z16compute_line_sumPfS_S_ibi)
        /*008c*/ 	.word	0x00000000


	//----- nvinfo : EIATTR_REGCOUNT
	.align		4
.L_24:
        /*0090*/ 	.byte	0x04, 0x2f
        /*0092*/ 	.short	(.L_26 - .L_25)
	.align		4
.L_25:
        /*0094*/ 	.word	index@(_Z15compute_col_sumPfS_S_ibi)
        /*0098*/ 	.word	0x0000000e


	//----- nvinfo : EIATTR_FRAME_SIZE
	.align		4
.L_26:
        /*009c*/ 	.byte	0x04, 0x11
        /*009e*/ 	.short	(.L_28 - .L_27)
	.align		4
.L_27:
        /*00a0*/ 	.word	index@(_Z15compute_col_sumPfS_S_ibi)
        /*00a4*/ 	.word	0x00000000


	//----- nvinfo : EIATTR_REGCOUNT
	.align		4
.L_28:
        /*00a8*/ 	.byte	0x04, 0x2f
        /*00aa*/ 	.short	(.L_30 - .L_29)
	.align		4
.L_29:
        /*00ac*/ 	.word	index@(_Z4com2PKfPfS0_i)
        /*00b0*/ 	.word	0x00000020


	//----- nvinfo : EIATTR_FRAME_SIZE
	.align		4
.L_30:
        /*00b4*/ 	.byte	0x04, 0x11
        /*00b6*/ 	.short	(.L_32 - .L_31)
	.align		4
.L_31:
        /*00b8*/ 	.word	index@(_Z4com2PKfPfS0_i)
        /*00bc*/ 	.word	0x00000000


	//----- nvinfo : EIATTR_REGCOUNT
	.align		4
.L_32:
        /*00c0*/ 	.byte	0x04, 0x2f
        /*00c2*/ 	.short	(.L_34 - .L_33)
	.align		4
.L_33:
        /*00c4*/ 	.word	index@(_Z14compute_presumPfi)
        /*00c8*/ 	.word	0x0000001e


	//----- nvinfo : EIATTR_FRAME_SIZE
	.align		4
.L_34:
        /*00cc*/ 	.byte	0x04, 0x11
        /*00ce*/ 	.short	(.L_36 - .L_35)
	.align		4
.L_35:
        /*00d0*/ 	.word	index@(_Z14compute_presumPfi)
        /*00d4*/ 	.word	0x00000000


	//----- nvinfo : EIATTR_MIN_STACK_SIZE
	.align		4
.L_36:
        /*00d8*/ 	.byte	0x04, 0x12
        /*00da*/ 	.short	(.L_38 - .L_37)
	.align		4
.L_37:
        /*00dc*/ 	.word	index@(_Z14compute_presumPfi)
        /*00e0*/ 	.word	0x00000000


	//----- nvinfo : EIATTR_MIN_STACK_SIZE
	.align		4
.L_38:
        /*00e4*/ 	.byte	0x04, 0x12
        /*00e6*/ 	.short	(.L_40 - .L_39)
	.align		4
.L_39:
        /*00e8*/ 	.word	index@(_Z4com2PKfPfS0_i)
        /*00ec*/ 	.word	0x00000000


	//----- nvinfo : EIATTR_MIN_STACK_SIZE
	.align		4
.L_40:
        /*00f0*/ 	.byte	0x04, 0x12
        /*00f2*/ 	.short	(.L_42 - .L_41)
	.align		4
.L_41:
        /*00f4*/ 	.word	index@(_Z15compute_col_sumPfS_S_ibi)
        /*00f8*/ 	.word	0x00000000


	//----- nvinfo : EIATTR_MIN_STACK_SIZE
	.align		4
.L_42:
        /*00fc*/ 	.byte	0x04, 0x12
        /*00fe*/ 	.short	(.L_44 - .L_43)
	.align		4
.L_43:
        /*0100*/ 	.word	index@(_Z16compute_line_sumPfS_S_ibi)
        /*0104*/ 	.word	0x00000000


	//----- nvinfo : EIATTR_MIN_STACK_SIZE
	.align		4
.L_44:
        /*0108*/ 	.byte	0x04, 0x12
        /*010a*/ 	.short	(.L_46 - .L_45)
	.align		4
.L_45:
        /*010c*/ 	.word	index@(_Z3comPKfPfS0_i)
        /*0110*/ 	.word	0x00000000


	//----- nvinfo : EIATTR_MIN_STACK_SIZE
	.align		4
.L_46:
        /*0114*/ 	.byte	0x04, 0x12
        /*0116*/ 	.short	(.L_48 - .L_47)
	.align		4
.L_47:
        /*0118*/ 	.word	index@(_Z12compute_colsPKfPfii)
        /*011c*/ 	.word	0x00000000


	//----- nvinfo : EIATTR_MIN_STACK_SIZE
	.align		4
.L_48:
        /*0120*/ 	.byte	0x04, 0x12
        /*0122*/ 	.short	(.L_50 - .L_49)
	.align		4
.L_49:
        /*0124*/ 	.word	index@(_Z13compute_linesPKfPfii)
        /*0128*/ 	.word	0x00000000


	//----- nvinfo : EIATTR_MIN_STACK_SIZE
	.align		4
.L_50:
        /*012c*/ 	.byte	0x04, 0x12
        /*012e*/ 	.short	(.L_52 - .L_51)
	.align		4
.L_51:
        /*0130*/ 	.word	index@(_Z9copy_dataPfS_)
        /*0134*/ 	.word	0x00000000
.L_52:


//--------------------- .nv.compat                --------------------------
	.section	.nv.compat,"",@"SHT_CUDA_COMPAT_INFO"
	.align	4
        /*0000*/ 	.byte	0x02, 0x09, 0x00, 0x00, 0x02, 0x02, 0x01, 0x00, 0x02, 0x05, 0x05, 0x00, 0x03, 0x07, 0x01, 0x01
        /*0010*/ 	.byte	0x02, 0x03, 0x00, 0x00, 0x02, 0x06, 0x01, 0x00, 0x04, 0x0b, 0x08, 0x00, 0x01, 0x00, 0x00, 0x00
        /*0020*/ 	.byte	0x00, 0x00, 0x00, 0x00


//--------------------- .nv.info._Z14compute_presumPfi --------------------------
	.section	.nv.info._Z14compute_presumPfi,"",@"SHT_CUDA_INFO"
	.sectionflags	@""
	.align	4


	//----- nvinfo : EIATTR_CUDA_API_VERSION
	.align		4
        /*0000*/ 	.byte	0x04, 0x37
        /*0002*/ 	.short	(.L_54 - .L_53)
.L_53:
        /*0004*/ 	.word	0x00000082


	//----- nvinfo : EIATTR_KPARAM_INFO
	.align		4
.L_54:
        /*0008*/ 	.byte	0x04, 0x17
        /*000a*/ 	.short	(.L_56 - .L_55)
.L_55:
        /*000c*/ 	.word	0x00000000
        /*0010*/ 	.short	0x0001
        /*0012*/ 	.short	0x0008
        /*0014*/ 	.byte	0x00, 0xf0, 0x11, 0x00


	//----- nvinfo : EIATTR_KPARAM_INFO
	.align		4
.L_56:
        /*0018*/ 	.byte	0x04, 0x17
        /*001a*/ 	.short	(.L_58 - .L_57)
.L_57:
        /*001c*/ 	.word	0x00000000
        /*0020*/ 	.short	0x0000
        /*0022*/ 	.short	0x0000
        /*0024*/ 	.byte	0x00, 0xf5, 0x21, 0x00


	//----- nvinfo : EIATTR_SPARSE_MMA_MASK
	.align		4
.L_58:
        /*0028*/ 	.byte	0x03, 0x50
        /*002a*/ 	.short	0x0000


	//----- nvinfo : EIATTR_MAXREG_COUNT
	.align		4
        /*002c*/ 	.byte	0x03, 0x1b
        /*002e*/ 	.short	0x00ff


	//----- nvinfo : EIATTR_MERCURY_ISA_VERSION
	.align		4
        /*0030*/ 	.byte	0x03, 0x5f
        /*0032*/ 	.short	0x0101


	//----- nvinfo : EIATTR_VRC_CTA_INIT_COUNT
	.align		4
        /*0034*/ 	.byte	0x02, 0x4a
	.zero		1
	.zero		1


	//----- nvinfo : EIATTR_EXIT_INSTR_OFFSETS
	.align		4
        /*0038*/ 	.byte	0x04, 0x1c
        /*003a*/ 	.short	(.L_60 - .L_59)


	//   ....[0]....
.L_59:
        /*003c*/ 	.word	0x00000380


	//   ....[1]....
        /*0040*/ 	.word	0x00000730


	//   ....[2]....
        /*0044*/ 	.word	0x000008a0


	//   ....[3]....
        /*0048*/ 	.word	0x00000990


	//   ....[4]....
        /*004c*/ 	.word	0x000009d0


	//----- nvinfo : EIATTR_CBANK_PARAM_SIZE
	.align		4
.L_60:
        /*0050*/ 	.byte	0x03, 0x19
        /*0052*/ 	.short	0x000c


	//----- nvinfo : EIATTR_PARAM_CBANK
	.align		4
        /*0054*/ 	.byte	0x04, 0x0a
        /*0056*/ 	.short	(.L_62 - .L_61)
	.align		4
.L_61:
        /*0058*/ 	.word	index@(.nv.constant0._Z14compute_presumPfi)
        /*005c*/ 	.short	0x0380
        /*005e*/ 	.short	0x000c


	//----- nvinfo : EIATTR_SW_WAR
	.align		4
.L_62:
        /*0060*/ 	.byte	0x04, 0x36
        /*0062*/ 	.short	(.L_64 - .L_63)
.L_63:
        /*0064*/ 	.word	0x00000008
.L_64:


//--------------------- .nv.info._Z4com2PKfPfS0_i --------------------------
	.section	.nv.info._Z4com2PKfPfS0_i,"",@"SHT_CUDA_INFO"
	.sectionflags	@""
	.align	4


	//----- nvinfo : EIATTR_CUDA_API_VERSION
	.align		4
        /*0000*/ 	.byte	0x04, 0x37
        /*0002*/ 	.short	(.L_66 - .L_65)
.L_65:
        /*0004*/ 	.word	0x00000082


	//----- nvinfo : EIATTR_KPARAM_INFO
	.align		4
.L_66:
        /*0008*/ 	.byte	0x04, 0x17
        /*000a*/ 	.short	(.L_68 - .L_67)
.L_67:
        /*000c*/ 	.word	0x00000000
        /*0010*/ 	.short	0x0003
        /*0012*/ 	.short	0x0018
        /*0014*/ 	.byte	0x00, 0xf0, 0x11, 0x00


	//----- nvinfo : EIATTR_KPARAM_INFO
	.align		4
.L_68:
        /*0018*/ 	.byte	0x04, 0x17
        /*001a*/ 	.short	(.L_70 - .L_69)
.L_69:
        /*001c*/ 	.word	0x00000000
        /*0020*/ 	.short	0x0002
        /*0022*/ 	.short	0x0010
        /*0024*/ 	.byte	0x00, 0xf5, 0x21, 0x00


	//----- nvinfo : EIATTR_KPARAM_INFO
	.align		4
.L_70:
        /*0028*/ 	.byte	0x04, 0x17
        /*002a*/ 	.short	(.L_72 - .L_71)
.L_71:
        /*002c*/ 	.word	0x00000000
        /*0030*/ 	.short	0x0001
        /*0032*/ 	.short	0x0008
        /*0034*/ 	.byte	0x00, 0xf5, 0x21, 0x00


	//----- nvinfo : EIATTR_KPARAM_INFO
	.align		4
.L_72:
        /*0038*/ 	.byte	0x04, 0x17
        /*003a*/ 	.short	(.L_74 - .L_73)
.L_73:
        /*003c*/ 	.word	0x00000000
        /*0040*/ 	.short	0x0000
        /*0042*/ 	.short	0x0000
        /*0044*/ 	.byte	0x00, 0xf5, 0x21, 0x00


	//----- nvinfo : EIATTR_SPARSE_MMA_MASK
	.align		4
.L_74:
        /*0048*/ 	.byte	0x03, 0x50
        /*004a*/ 	.short	0x0000


	//----- nvinfo : EIATTR_MAXREG_COUNT
	.align		4
        /*004c*/ 	.byte	0x03, 0x1b
        /*004e*/ 	.short	0x00ff


	//----- nvinfo : EIATTR_NUM_BARRIERS
	.align		4
        /*0050*/ 	.byte	0x02, 0x4c
        /*0052*/ 	.byte	0x01
	.zero		1


	//----- nvinfo : EIATTR_MERCURY_ISA_VERSION
	.align		4
        /*0054*/ 	.byte	0x03, 0x5f
        /*0056*/ 	.short	0x0101


	//----- nvinfo : EIATTR_VRC_CTA_INIT_COUNT
	.align		4
        /*0058*/ 	.byte	0x02, 0x4a
	.zero		1
	.zero		1


	//----- nvinfo : EIATTR_EXIT_INSTR_OFFSETS
	.align		4
        /*005c*/ 	.byte	0x04, 0x1c
        /*005e*/ 	.short	(.L_76 - .L_75)


	//   ....[0]....
.L_75:
        /*0060*/ 	.word	0x00000790


	//----- nvinfo : EIATTR_CBANK_PARAM_SIZE
	.align		4
.L_76:
        /*0064*/ 	.byte	0x03, 0x19
        /*0066*/ 	.short	0x001c


	//----- nvinfo : EIATTR_PARAM_CBANK
	.align		4
        /*0068*/ 	.byte	0x04, 0x0a
        /*006a*/ 	.short	(.L_78 - .L_77)
	.align		4
.L_77:
        /*006c*/ 	.word	index@(.nv.constant0._Z4com2PKfPfS0_i)
        /*0070*/ 	.short	0x0380
        /*0072*/ 	.short	0x001c


	//----- nvinfo : EIATTR_SW_WAR
	.align		4
.L_78:
        /*0074*/ 	.byte	0x04, 0x36
        /*0076*/ 	.short	(.L_80 - .L_79)
.L_79:
        /*0078*/ 	.word	0x00000008
.L_80:


//--------------------- .nv.info._Z15compute_col_sumPfS_S_ibi --------------------------
	.section	.nv.info._Z15compute_col_sumPfS_S_ibi,"",@"SHT_CUDA_INFO"
	.sectionflags	@""
	.align	4


	//----- nvinfo : EIATTR_CUDA_API_VERSION
	.align		4
        /*0000*/ 	.byte	0x04, 0x37
        /*0002*/ 	.short	(.L_82 - .L_81)
.L_81:
        /*0004*/ 	.word	0x00000082


	//----- nvinfo : EIATTR_KPARAM_INFO
	.align		4
.L_82:
        /*0008*/ 	.byte	0x04, 0x17
        /*000a*/ 	.short	(.L_84 - .L_83)
.L_83:
        /*000c*/ 	.word	0x00000000
        /*0010*/ 	.short	0x0005
        /*0012*/ 	.short	0x0020
        /*0014*/ 	.byte	0x00, 0xf0, 0x11, 0x00


	//----- nvinfo : EIATTR_KPARAM_INFO
	.align		4
.L_84:
        /*0018*/ 	.byte	0x04, 0x17
        /*001a*/ 	.short	(.L_86 - .L_85)
.L_85:
        /*001c*/ 	.word	0x00000000
        /*0020*/ 	.short	0x0004
        /*0022*/ 	.short	0x001c
        /*0024*/ 	.byte	0x00, 0xf0, 0x05, 0x00


	//----- nvinfo : EIATTR_KPARAM_INFO
	.align		4
.L_86:
        /*0028*/ 	.byte	0x04, 0x17
        /*002a*/ 	.short	(.L_88 - .L_87)
.L_87:
        /*002c*/ 	.word	0x00000000
        /*0030*/ 	.short	0x0003
        /*0032*/ 	.short	0x0018
        /*0034*/ 	.byte	0x00, 0xf0, 0x11, 0x00


	//----- nvinfo : EIATTR_KPARAM_INFO
	.align		4
.L_88:
        /*0038*/ 	.byte	0x04, 0x17
        /*003a*/ 	.short	(.L_90 - .L_89)
.L_89:
        /*003c*/ 	.word	0x00000000
        /*0040*/ 	.short	0x0002
        /*0042*/ 	.short	0x0010
        /*0044*/ 	.byte	0x00, 0xf5, 0x21, 0x00


	//----- nvinfo : EIATTR_KPARAM_INFO
	.align		4
.L_90:
        /*0048*/ 	.byte	0x04, 0x17
        /*004a*/ 	.short	(.L_92 - .L_91)
.L_91:
        /*004c*/ 	.word	0x00000000
        /*0050*/ 	.short	0x0001
        /*0052*/ 	.short	0x0008
        /*0054*/ 	.byte	0x00, 0xf5, 0x21, 0x00


	//----- nvinfo : EIATTR_KPARAM_INFO
	.align		4
.L_92:
        /*0058*/ 	.byte	0x04, 0x17
        /*005a*/ 	.short	(.L_94 - .L_93)
.L_93:
        /*005c*/ 	.word	0x00000000
        /*0060*/ 	.short	0x0000
        /*0062*/ 	.short	0x0000
        /*0064*/ 	.byte	0x00, 0xf5, 0x21, 0x00


	//----- nvinfo : EIATTR_SPARSE_MMA_MASK
	.align		4
.L_94:
        /*0068*/ 	.byte	0x03, 0x50
        /*006a*/ 	.short	0x0000


	//----- nvinfo : EIATTR_MAXREG_COUNT
	.align		4
        /*006c*/ 	.byte	0x03, 0x1b
        /*006e*/ 	.short	0x00ff


	//----- nvinfo : EIATTR_NUM_BARRIERS
	.align		4
        /*0070*/ 	.byte	0x02, 0x4c
        /*0072*/ 	.byte	0x01
	.zero		1


	//----- nvinfo : EIATTR_MERCURY_ISA_VERSION
	.align		4
        /*0074*/ 	.byte	0x03, 0x5f
        /*0076*/ 	.short	0x0101


	//----- nvinfo : EIATTR_VRC_CTA_INIT_COUNT
	.align		4
        /*0078*/ 	.byte	0x02, 0x4a
	.zero		1
	.zero		1


	//----- nvinfo : EIATTR_EXIT_INSTR_OFFSETS
	.align		4
        /*007c*/ 	.byte	0x04, 0x1c
        /*007e*/ 	.short	(.L_96 - .L_95)


	//   ....[0]....
.L_95:
        /*0080*/ 	.word	0x000003c0


	//   ....[1]....
        /*0084*/ 	.word	0x00000430


	//----- nvinfo : EIATTR_CBANK_PARAM_SIZE
	.align		4
.L_96:
        /*0088*/ 	.byte	0x03, 0x19
        /*008a*/ 	.short	0x0024


	//----- nvinfo : EIATTR_PARAM_CBANK
	.align		4
        /*008c*/ 	.byte	0x04, 0x0a
        /*008e*/ 	.short	(.L_98 - .L_97)
	.align		4
.L_97:
        /*0090*/ 	.word	index@(.nv.constant0._Z15compute_col_sumPfS_S_ibi)
        /*0094*/ 	.short	0x0380
        /*0096*/ 	.short	0x0024


	//----- nvinfo : EIATTR_SW_WAR
	.align		4
.L_98:
        /*0098*/ 	.byte	0x04, 0x36
        /*009a*/ 	.short	(.L_100 - .L_99)
.L_99:
        /*009c*/ 	.word	0x00000008
.L_100:


//--------------------- .nv.info._Z16compute_line_sumPfS_S_ibi --------------------------
	.section	.nv.info._Z16compute_line_sumPfS_S_ibi,"",@"SHT_CUDA_INFO"
	.sectionflags	@""
	.align	4


	//----- nvinfo : EIATTR_CUDA_API_VERSION
	.align		4
        /*0000*/ 	.byte	0x04, 0x37
        /*0002*/ 	.short	(.L_102 - .L_101)
.L_101:
        /*0004*/ 	.word	0x00000082


	//----- nvinfo : EIATTR_KPARAM_INFO
	.align		4
.L_102:
        /*0008*/ 	.byte	0x04, 0x17
        /*000a*/ 	.short	(.L_104 - .L_103)
.L_103:
        /*000c*/ 	.word	0x00000000
        /*0010*/ 	.short	0x0005
        /*0012*/ 	.short	0x0020
        /*0014*/ 	.byte	0x00, 0xf0, 0x11, 0x00


	//----- nvinfo : EIATTR_KPARAM_INFO
	.align		4
.L_104:
        /*0018*/ 	.byte	0x04, 0x17
        /*001a*/ 	.short	(.L_106 - .L_105)
.L_105:
        /*001c*/ 	.word	0x00000000
        /*0020*/ 	.short	0x0004
        /*0022*/ 	.short	0x001c
        /*0024*/ 	.byte	0x00, 0xf0, 0x05, 0x00


	//----- nvinfo : EIATTR_KPARAM_INFO
	.align		4
.L_106:
        /*0028*/ 	.byte	0x04, 0x17
        /*002a*/ 	.short	(.L_108 - .L_107)
.L_107:
        /*002c*/ 	.word	0x00000000
        /*0030*/ 	.short	0x0003
        /*0032*/ 	.short	0x0018
        /*0034*/ 	.byte	0x00, 0xf0, 0x11, 0x00


	//----- nvinfo : EIATTR_KPARAM_INFO
	.align		4
.L_108:
        /*0038*/ 	.byte	0x04, 0x17
        /*003a*/ 	.short	(.L_110 - .L_109)
.L_109:
        /*003c*/ 	.word	0x00000000
        /*0040*/ 	.short	0x0002
        /*0042*/ 	.short	0x0010
        /*0044*/ 	.byte	0x00, 0xf5, 0x21, 0x00


	//----- nvinfo : EIATTR_KPARAM_INFO
	.align		4
.L_110:
        /*0048*/ 	.byte	0x04, 0x17
        /*004a*/ 	.short	(.L_112 - .L_111)
.L_111:
        /*004c*/ 	.word	0x00000000
        /*0050*/ 	.short	0x0001
        /*0052*/ 	.short	0x0008
        /*0054*/ 	.byte	0x00, 0xf5, 0x21, 0x00


	//----- nvinfo : EIATTR_KPARAM_INFO
	.align		4
.L_112:
        /*0058*/ 	.byte	0x04, 0x17
        /*005a*/ 	.short	(.L_114 - .L_113)
.L_113:
        /*005c*/ 	.word	0x00000000
        /*0060*/ 	.short	0x0000
        /*0062*/ 	.short	0x0000
        /*0064*/ 	.byte	0x00, 0xf5, 0x21, 0x00


	//----- nvinfo : EIATTR_SPARSE_MMA_MASK
	.align		4
.L_114:
        /*0068*/ 	.byte	0x03, 0x50
        /*006a*/ 	.short	0x0000


	//----- nvinfo : EIATTR_MAXREG_COUNT
	.align		4
        /*006c*/ 	.byte	0x03, 0x1b
        /*006e*/ 	.short	0x00ff


	//----- nvinfo : EIATTR_NUM_BARRIERS
	.align		4
        /*0070*/ 	.byte	0x02, 0x4c
        /*0072*/ 	.byte	0x01
	.zero		1


	//----- nvinfo : EIATTR_MERCURY_ISA_VERSION
	.align		4
        /*0074*/ 	.byte	0x03, 0x5f
        /*0076*/ 	.short	0x0101


	//----- nvinfo : EIATTR_VRC_CTA_INIT_COUNT
	.align		4
        /*0078*/ 	.byte	0x02, 0x4a
	.zero		1
	.zero		1


	//----- nvinfo : EIATTR_EXIT_INSTR_OFFSETS
	.align		4
        /*007c*/ 	.byte	0x04, 0x1c
        /*007e*/ 	.short	(.L_116 - .L_115)


	//   ....[0]....
.L_115:
        /*0080*/ 	.word	0x000003c0


	//   ....[1]....
        /*0084*/ 	.word	0x00000430


	//----- nvinfo : EIATTR_CBANK_PARAM_SIZE
	.align		4
.L_116:
        /*0088*/ 	.byte	0x03, 0x19
        /*008a*/ 	.short	0x0024


	//----- nvinfo : EIATTR_PARAM_CBANK
	.align		4
        /*008c*/ 	.byte	0x04, 0x0a
        /*008e*/ 	.short	(.L_118 - .L_117)
	.align		4
.L_117:
        /*0090*/ 	.word	index@(.nv.constant0._Z16compute_line_sumPfS_S_ibi)
        /*0094*/ 	.short	0x0380
        /*0096*/ 	.short	0x0024


	//----- nvinfo : EIATTR_SW_WAR
	.align		4
.L_118:
        /*0098*/ 	.byte	0x04, 0x36
        /*009a*/ 	.short	(.L_120 - .L_119)
.L_119:
        /*009c*/ 	.word	0x00000008
.L_120:


//--------------------- .nv.info._Z3comPKfPfS0_i  --------------------------
	.section	.nv.info._Z3comPKfPfS0_i,"",@"SHT_CUDA_INFO"
	.sectionflags	@""
	.align	4


	//----- nvinfo : EIATTR_CUDA_API_VERSION
	.align		4
        /*0000*/ 	.byte	0x04, 0x37
        /*0002*/ 	.short	(.L_122 - .L_121)
.L_121:
        /*0004*/ 	.word	0x00000082


	//----- nvinfo : EIATTR_KPARAM_INFO
	.align		4
.L_122:
        /*0008*/ 	.byte	0x04, 0x17
        /*000a*/ 	.short	(.L_124 - .L_123)
.L_123:
        /*000c*/ 	.word	0x00000000
        /*0010*/ 	.short	0x0003
        /*0012*/ 	.short	0x0018
        /*0014*/ 	.byte	0x00, 0xf0, 0x11, 0x00


	//----- nvinfo : EIATTR_KPARAM_INFO
	.align		4
.L_124:
        /*0018*/ 	.byte	0x04, 0x17
        /*001a*/ 	.short	(.L_126 - .L_125)
.L_125:
        /*001c*/ 	.word	0x00000000
        /*0020*/ 	.short	0x0002
        /*0022*/ 	.short	0x0010
        /*0024*/ 	.byte	0x00, 0xf5, 0x21, 0x00


	//----- nvinfo : EIATTR_KPARAM_INFO
	.align		4
.L_126:
        /*0028*/ 	.byte	0x04, 0x17
        /*002a*/ 	.short	(.L_128 - .L_127)
.L_127:
        /*002c*/ 	.word	0x00000000
        /*0030*/ 	.short	0x0001
        /*0032*/ 	.short	0x0008
        /*0034*/ 	.byte	0x00, 0xf5, 0x21, 0x00


	//----- nvinfo : EIATTR_KPARAM_INFO
	.align		4
.L_128:
        /*0038*/ 	.byte	0x04, 0x17
        /*003a*/ 	.short	(.L_130 - .L_129)
.L_129:
        /*003c*/ 	.word	0x00000000
        /*0040*/ 	.short	0x0000
        /*0042*/ 	.short	0x0000
        /*0044*/ 	.byte	0x00, 0xf5, 0x21, 0x00


	//----- nvinfo : EIATTR_SPARSE_MMA_MASK
	.align		4
.L_130:
        /*0048*/ 	.byte	0x03, 0x50
        /*004a*/ 	.short	0x0000


	//----- nvinfo : EIATTR_MAXREG_COUNT
	.align		4
        /*004c*/ 	.byte	0x03, 0x1b
        /*004e*/ 	.short	0x00ff


	//----- nvinfo : EIATTR_NUM_BARRIERS
	.align		4
        /*0050*/ 	.byte	0x02, 0x4c
        /*0052*/ 	.byte	0x01
	.zero		1


	//----- nvinfo : EIATTR_MERCURY_ISA_VERSION
	.align		4
        /*0054*/ 	.byte	0x03, 0x5f
        /*0056*/ 	.short	0x0101


	//----- nvinfo : EIATTR_VRC_CTA_INIT_COUNT
	.align		4
        /*0058*/ 	.byte	0x02, 0x4a
	.zero		1
	.zero		1


	//----- nvinfo : EIATTR_EXIT_INSTR_OFFSETS
	.align		4
        /*005c*/ 	.byte	0x04, 0x1c
        /*005e*/ 	.short	(.L_132 - .L_131)


	//   ....[0]....
.L_131:
        /*0060*/ 	.word	0x000006c0


	//----- nvinfo : EIATTR_CBANK_PARAM_SIZE
	.align		4
.L_132:
        /*0064*/ 	.byte	0x03, 0x19
        /*0066*/ 	.short	0x001c


	//----- nvinfo : EIATTR_PARAM_CBANK
	.align		4
        /*0068*/ 	.byte	0x04, 0x0a
        /*006a*/ 	.short	(.L_134 - .L_133)
	.align		4
.L_133:
        /*006c*/ 	.word	index@(.nv.constant0._Z3comPKfPfS0_i)
        /*0070*/ 	.short	0x0380
        /*0072*/ 	.short	0x001c


	//----- nvinfo : EIATTR_SW_WAR
	.align		4
.L_134:
        /*0074*/ 	.byte	0x04, 0x36
        /*0076*/ 	.short	(.L_136 - .L_135)
.L_135:
        /*0078*/ 	.word	0x00000008
.L_136:


//--------------------- .nv.info._Z12compute_colsPKfPfii --------------------------
	.section	.nv.info._Z12compute_colsPKfPfii,"",@"SHT_CUDA_INFO"
	.sectionflags	@""
	.align	4


	//----- nvinfo : EIATTR_CUDA_API_VERSION
	.align		4
        /*0000*/ 	.byte	0x04, 0x37
        /*0002*/ 	.short	(.L_138 - .L_137)
.L_137:
        /*0004*/ 	.word	0x00000082


	//----- nvinfo : EIATTR_KPARAM_INFO
	.align		4
.L_138:
        /*0008*/ 	.byte	0x04, 0x17
        /*000a*/ 	.short	(.L_140 - .L_139)
.L_139:
        /*000c*/ 	.word	0x00000000
        /*0010*/ 	.short	0x0003
        /*0012*/ 	.short	0x0014
        /*0014*/ 	.byte	0x00, 0xf0, 0x11, 0x00


	//----- nvinfo : EIATTR_KPARAM_INFO
	.align		4
.L_140:
        /*0018*/ 	.byte	0x04, 0x17
        /*001a*/ 	.short	(.L_142 - .L_141)
.L_141:
        /*001c*/ 	.word	0x00000000
        /*0020*/ 	.short	0x0002
        /*0022*/ 	.short	0x0010
        /*0024*/ 	.byte	0x00, 0xf0, 0x11, 0x00


	//----- nvinfo : EIATTR_KPARAM_INFO
	.align		4
.L_142:
        /*0028*/ 	.byte	0x04, 0x17
        /*002a*/ 	.short	(.L_144 - .L_143)
.L_143:
        /*002c*/ 	.word	0x00000000
        /*0030*/ 	.short	0x0001
        /*0032*/ 	.short	0x0008
        /*0034*/ 	.byte	0x00, 0xf5, 0x21, 0x00


	//----- nvinfo : EIATTR_KPARAM_INFO
	.align		4
.L_144:
        /*0038*/ 	.byte	0x04, 0x17
        /*003a*/ 	.short	(.L_146 - .L_145)
.L_145:
        /*003c*/ 	.word	0x00000000
        /*0040*/ 	.short	0x0000
        /*0042*/ 	.short	0x0000
        /*0044*/ 	.byte	0x00, 0xf5, 0x21, 0x00


	//----- nvinfo : EIATTR_SPARSE_MMA_MASK
	.align		4
.L_146:
        /*0048*/ 	.byte	0x03, 0x50
        /*004a*/ 	.short	0x0000


	//----- nvinfo : EIATTR_MAXREG_COUNT
	.align		4
        /*004c*/ 	.byte	0x03, 0x1b
        /*004e*/ 	.short	0x00ff


	//----- nvinfo : EIATTR_MERCURY_ISA_VERSION
	.align		4
        /*0050*/ 	.byte	0x03, 0x5f
        /*0052*/ 	.short	0x0101


	//----- nvinfo : EIATTR_VRC_CTA_INIT_COUNT
	.align		4
        /*0054*/ 	.byte	0x02, 0x4a
	.zero		1
	.zero		1


	//----- nvinfo : EIATTR_EXIT_INSTR_OFFSETS
	.align		4
        /*0058*/ 	.byte	0x04, 0x1c
        /*005a*/ 	.short	(.L_148 - .L_147)


	//   ....[0]....
.L_147:
        /*005c*/ 	.word	0x00001560


	//   ....[1]....
        /*0060*/ 	.word	0x00001780


	//   ....[2]....
        /*0064*/ 	.word	0x000018e0


	//   ....[3]....
        /*0068*/ 	.word	0x00001990


	//   ....[4]....
        /*006c*/ 	.word	0x000019d0


	//----- nvinfo : EIATTR_CRS_STACK_SIZE
	.align		4
.L_148:
        /*0070*/ 	.byte	0x04, 0x1e
        /*0072*/ 	.short	(.L_150 - .L_149)
.L_149:
        /*0074*/ 	.word	0x00000000


	//----- nvinfo : EIATTR_CBANK_PARAM_SIZE
	.align		4
.L_150:
        /*0078*/ 	.byte	0x03, 0x19
        /*007a*/ 	.short	0x0018


	//----- nvinfo : EIATTR_PARAM_CBANK
	.align		4
        /*007c*/ 	.byte	0x04, 0x0a
        /*007e*/ 	.short	(.L_152 - .L_151)
	.align		4
.L_151:
        /*0080*/ 	.word	index@(.nv.constant0._Z12compute_colsPKfPfii)
        /*0084*/ 	.short	0x0380
        /*0086*/ 	.short	0x0018


	//----- nvinfo : EIATTR_SW_WAR
	.align		4
.L_152:
        /*0088*/ 	.byte	0x04, 0x36
        /*008a*/ 	.short	(.L_154 - .L_153)
.L_153:
        /*008c*/ 	.word	0x00000008
.L_154:


//--------------------- .nv.info._Z13compute_linesPKfPfii --------------------------
	.section	.nv.info._Z13compute_linesPKfPfii,"",@"SHT_CUDA_INFO"
	.sectionflags	@""
	.align	4


	//----- nvinfo : EIATTR_CUDA_API_VERSION
	.align		4
        /*0000*/ 	.byte	0x04, 0x37
        /*0002*/ 	.short	(.L_156 - .L_155)
.L_155:
        /*0004*/ 	.word	0x00000082


	//----- nvinfo : EIATTR_KPARAM_INFO
	.align		4
.L_156:
        /*0008*/ 	.byte	0x04, 0x17
        /*000a*/ 	.short	(.L_158 - .L_157)
.L_157:
        /*000c*/ 	.word	0x00000000
        /*0010*/ 	.short	0x0003
        /*0012*/ 	.short	0x0014
        /*0014*/ 	.byte	0x00, 0xf0, 0x11, 0x00


	//----- nvinfo : EIATTR_KPARAM_INFO
	.align		4
.L_158:
        /*0018*/ 	.byte	0x04, 0x17
        /*001a*/ 	.short	(.L_160 - .L_159)
.L_159:
        /*001c*/ 	.word	0x00000000
        /*0020*/ 	.short	0x0002
        /*0022*/ 	.short	0x0010
        /*0024*/ 	.byte	0x00, 0xf0, 0x11, 0x00


	//----- nvinfo : EIATTR_KPARAM_INFO
	.align		4
.L_160:
        /*0028*/ 	.byte	0x04, 0x17
        /*002a*/ 	.short	(.L_162 - .L_161)
.L_161:
        /*002c*/ 	.word	0x00000000
        /*0030*/ 	.short	0x0001
        /*0032*/ 	.short	0x0008
        /*0034*/ 	.byte	0x00, 0xf5, 0x21, 0x00


	//----- nvinfo : EIATTR_KPARAM_INFO
	.align		4
.L_162:
        /*0038*/ 	.byte	0x04, 0x17
        /*003a*/ 	.short	(.L_164 - .L_163)
.L_163:
        /*003c*/ 	.word	0x00000000
        /*0040*/ 	.short	0x0000
        /*0042*/ 	.short	0x0000
        /*0044*/ 	.byte	0x00, 0xf5, 0x21, 0x00


	//----- nvinfo : EIATTR_SPARSE_MMA_MASK
	.align		4
.L_164:
        /*0048*/ 	.byte	0x03, 0x50
        /*004a*/ 	.short	0x0000


	//----- nvinfo : EIATTR_MAXREG_COUNT
	.align		4
        /*004c*/ 	.byte	0x03, 0x1b
        /*004e*/ 	.short	0x00ff


	//----- nvinfo : EIATTR_MERCURY_ISA_VERSION
	.align		4
        /*0050*/ 	.byte	0x03, 0x5f
        /*0052*/ 	.short	0x0101


	//----- nvinfo : EIATTR_VRC_CTA_INIT_COUNT
	.align		4
        /*0054*/ 	.byte	0x02, 0x4a
	.zero		1
	.zero		1


	//----- nvinfo : EIATTR_EXIT_INSTR_OFFSETS
	.align		4
        /*0058*/ 	.byte	0x04, 0x1c
        /*005a*/ 	.short	(.L_166 - .L_165)


	//   ....[0]....
.L_165:
        /*005c*/ 	.word	0x00001540


	//   ....[1]....
        /*0060*/ 	.word	0x00001c50


	//   ....[2]....
        /*0064*/ 	.word	0x00001fa0


	//   ....[3]....
        /*0068*/ 	.word	0x00002170


	//   ....[4]....
        /*006c*/ 	.word	0x00002220


	//----- nvinfo : EIATTR_CRS_STACK_SIZE
	.align		4
.L_166:
        /*0070*/ 	.byte	0x04, 0x1e
        /*0072*/ 	.short	(.L_168 - .L_167)
.L_167:
        /*0074*/ 	.word	0x00000000


	//----- nvinfo : EIATTR_CBANK_PARAM_SIZE
	.align		4
.L_168:
        /*0078*/ 	.byte	0x03, 0x19
        /*007a*/ 	.short	0x0018


	//----- nvinfo : EIATTR_PARAM_CBANK
	.align		4
        /*007c*/ 	.byte	0x04, 0x0a
        /*007e*/ 	.short	(.L_170 - .L_169)
	.align		4
.L_169:
        /*0080*/ 	.word	index@(.nv.constant0._Z13compute_linesPKfPfii)
        /*0084*/ 	.short	0x0380
        /*0086*/ 	.short	0x0018


	//----- nvinfo : EIATTR_SW_WAR
	.align		4
.L_170:
        /*0088*/ 	.byte	0x04, 0x36
        /*008a*/ 	.short	(.L_172 - .L_171)
.L_171:
        /*008c*/ 	.word	0x00000008
.L_172:


//--------------------- .nv.info._Z9copy_dataPfS_ --------------------------
	.section	.nv.info._Z9copy_dataPfS_,"",@"SHT_CUDA_INFO"
	.sectionflags	@""
	.align	4


	//----- nvinfo : EIATTR_CUDA_API_VERSION
	.align		4
        /*0000*/ 	.byte	0x04, 0x37
        /*0002*/ 	.short	(.L_174 - .L_173)
.L_173:
        /*0004*/ 	.word	0x00000082


	//----- nvinfo : EIATTR_KPARAM_INFO
	.align		4
.L_174:
        /*0008*/ 	.byte	0x04, 0x17
        /*000a*/ 	.short	(.L_176 - .L_175)
.L_175:
        /*000c*/ 	.word	0x00000000
        /*0010*/ 	.short	0x0001
        /*0012*/ 	.short	0x0008
        /*0014*/ 	.byte	0x00, 0xf5, 0x21, 0x00


	//----- nvinfo : EIATTR_KPARAM_INFO
	.align		4
.L_176:
        /*0018*/ 	.byte	0x04, 0x17
        /*001a*/ 	.short	(.L_178 - .L_177)
.L_177:
        /*001c*/ 	.word	0x00000000
        /*0020*/ 	.short	0x0000
        /*0022*/ 	.short	0x0000
        /*0024*/ 	.byte	0x00, 0xf5, 0x21, 0x00


	//----- nvinfo : EIATTR_SPARSE_MMA_MASK
	.align		4
.L_178:
        /*0028*/ 	.byte	0x03, 0x50
        /*002a*/ 	.short	0x0000


	//----- nvinfo : EIATTR_MAXREG_COUNT
	.align		4
        /*002c*/ 	.byte	0x03, 0x1b
        /*002e*/ 	.short	0x00ff


	//----- nvinfo : EIATTR_MERCURY_ISA_VERSION
	.align		4
        /*0030*/ 	.byte	0x03, 0x5f
        /*0032*/ 	.short	0x0101


	//----- nvinfo : EIATTR_VRC_CTA_INIT_COUNT
	.align		4
        /*0034*/ 	.byte	0x02, 0x4a
	.zero		1
	.zero		1


	//----- nvinfo : EIATTR_EXIT_INSTR_OFFSETS
	.align		4
        /*0038*/ 	.byte	0x04, 0x1c
        /*003a*/ 	.short	(.L_180 - .L_179)


	//   ....[0]....
.L_179:
        /*003c*/ 	.word	0x000000d0


	//----- nvinfo : EIATTR_CBANK_PARAM_SIZE
	.align		4
.L_180:
        /*0040*/ 	.byte	0x03, 0x19
        /*0042*/ 	.short	0x0010


	//----- nvinfo : EIATTR_PARAM_CBANK
	.align		4
        /*0044*/ 	.byte	0x04, 0x0a
        /*0046*/ 	.short	(.L_182 - .L_181)
	.align		4
.L_181:
        /*0048*/ 	.word	index@(.nv.constant0._Z9copy_dataPfS_)
        /*004c*/ 	.short	0x0380
        /*004e*/ 	.short	0x0010


	//----- nvinfo : EIATTR_SW_WAR
	.align		4
.L_182:
        /*0050*/ 	.byte	0x04, 0x36
        /*0052*/ 	.short	(.L_184 - .L_183)
.L_183:
        /*0054*/ 	.word	0x00000008
.L_184:


//--------------------- .nv.callgraph             --------------------------
	.section	.nv.callgraph,"",@"SHT_CUDA_CALLGRAPH"
	.align	4
	.sectionentsize	8
	.align		4
        /*0000*/ 	.word	0x00000000
	.align		4
        /*0004*/ 	.word	0xffffffff
	.align		4
        /*0008*/ 	.word	0x00000000
	.align		4
        /*000c*/ 	.word	0xfffffffe
	.align		4
        /*0010*/ 	.word	0x00000000
	.align		4
        /*0014*/ 	.word	0xfffffffd
	.align		4
        /*0018*/ 	.word	0x00000000
	.align		4
        /*001c*/ 	.word	0xfffffffc


//--------------------- .nv.constant4             --------------------------
	.section	.nv.constant4,"a",@progbits
	.align	8
	.align		8
.nv.constant4:
        /*0000*/ 	.dword	gpresums


//--------------------- .text._Z14compute_presumPfi --------------------------
	.section	.text._Z14compute_presumPfi,"ax",@progbits
	.align	128
        .global         _Z14compute_presumPfi
        .type           _Z14compute_presumPfi,@function
        .size           _Z14compute_presumPfi,(.L_x_73 - _Z14compute_presumPfi)
        .other          _Z14compute_presumPfi,@"STO_CUDA_ENTRY STV_DEFAULT"
_Z14compute_presumPfi:
.text._Z14compute_presumPfi:
[----:B------:R-:W-:Y:S08]  /*0000*/  LDC R1, c[0x0][0x37c] ;  /* 0x0000df00ff017b82 */ /* 0x000ff00000000800 */
[----:B------:R-:W0:Y:S01]  /*0010*/  LDC R5, c[0x0][0x388] ;  /* 0x0000e200ff057b82 */ /* 0x000e220000000800 */
[----:B------:R-:W1:Y:S01]  /*0020*/  LDCU.64 UR6, c[0x0][0x358] ;  /* 0x00006b00ff0677ac */ /* 0x000e620008000a00 */
[----:B------:R-:W-:-:S06]  /*0030*/  HFMA2 R9, -RZ, RZ, 1.875, 0 ;  /* 0x3f800000ff097431 */ /* 0x000fcc00000001ff */
[----:B------:R-:W2:Y:S08]  /*0040*/  LDC.64 R2, c[0x0][0x380] ;  /* 0x0000e000ff027b82 */ /* 0x000eb00000000a00 */
[----:B------:R-:W1:Y:S01]  /*0050*/  LDC.64 R6, c[0x0][0x380] ;  /* 0x0000e000ff067b82 */ /* 0x000e620000000a00 */
[C---:B0-----:R-:W-:Y:S02]  /*0060*/  LEA R0, R5.reuse, 0xfffffffe, 0x1 ;  /* 0xfffffffe05007811 */ /* 0x041fe400078e08ff */
[----:B------:R-:W-:-:S02]  /*0070*/  ISETP.GE.AND P0, PT, R5, 0x3, PT ;  /* 0x000000030500780c */ /* 0x000fc40003f06270 */
[----:B------:R-:W-:Y:S01]  /*0080*/  ISETP.NE.AND P1, PT, R0, RZ, PT ;  /* 0x000000ff0000720c */ /* 0x000fe20003f25270 */
[----:B--2---:R-:W-:Y:S01]  /*0090*/  IMAD.WIDE R10, R5, 0x4, R2 ;  /* 0x00000004050a7825 */ /* 0x004fe200078e0202 */
[----:B-1----:R0:W-:Y:S04]  /*00a0*/  STG.E desc[UR6][R6.64], RZ ;  /* 0x000000ff06007986 */ /* 0x0021e8000c101906 */
[----:B------:R0:W-:Y:S07]  /*00b0*/  STG.E desc[UR6][R10.64+-0x4], RZ ;  /* 0xfffffcff0a007986 */ /* 0x0001ee000c101906 */
[----:B------:R-:W-:Y:S05]  /*00c0*/  @!P1 BRA `(.L_x_0) ;  /* 0x0000000000ac9947 */ /* 0x000fea0003800000 */
[----:B------:R-:W-:-:S04]  /*00d0*/  I2FP.F32.S32 R4, R0 ;  /* 0x0000000000047245 */ /* 0x000fc80000201400 */
[----:B------:R-:W-:-:S13]  /*00e0*/  FSETP.NAN.AND P1, PT, |R4|, |R4|, PT ;  /* 0x400000040400720b */ /* 0x000fda0003f28200 */
[----:B------:R-:W-:Y:S01]  /*00f0*/  @P1 FADD R9, R4, -0.26794922351837158203 ;  /* 0xbe8930a404091421 */ /* 0x000fe20000000000 */
[----:B------:R-:W-:Y:S06]  /*0100*/  @P1 BRA `(.L_x_0) ;  /* 0x00000000009c1947 */ /* 0x000fec0003800000 */
[----:B0-----:R-:W-:Y:S01]  /*0110*/  HFMA2 R6, -RZ, RZ, 1.9296875, -0.048675537109375 ;  /* 0x3fb8aa3bff067431 */ /* 0x001fe200000001ff */
[----:B------:R-:W-:Y:S01]  /*0120*/  MOV R7, 0x31137cd7 ;  /* 0x31137cd700077802 */ /* 0x000fe20000000f00 */
[----:B------:R-:W-:Y:S01]  /*0130*/  FMUL R12, R4, 0.5 ;  /* 0x3f000000040c7820 */ /* 0x000fe20000400000 */
[----:B------:R-:W-:-:S05]  /*0140*/  MOV R9, 0x3d8df1c8 ;  /* 0x3d8df1c800097802 */ /* 0x000fca0000000f00 */
[----:B------:R-:W0:Y:S01]  /*0150*/  FRND.TRUNC R12, R12 ;  /* 0x0000000c000c7307 */ /* 0x000e22000020d000 */
[----:B------:R-:W-:-:S04]  /*0160*/  FFMA R6, -R7, R6, 4.5025693395928101381e-08 ;  /* 0x3341624607067423 */ /* 0x000fc80000000106 */
[----:B------:R-:W-:-:S04]  /*0170*/  FFMA R6, R9, 1.9251366722983220825e-08, R6 ;  /* 0x32a55e3409067823 */ /* 0x000fc80000000006 */
[----:B------:R-:W-:-:S04]  /*0180*/  FFMA R6, -R7, 0.0017338222824037075043, R6 ;  /* 0x3ae3416c07067823 */ /* 0x000fc80000000106 */
[----:B------:R-:W-:Y:S01]  /*0190*/  FFMA R6, R9, 0.00057794078020378947258, R6 ;  /* 0x3a1780f309067823 */ /* 0x000fe20000000006 */
[----:B0-----:R-:W-:-:S03]  /*01a0*/  FADD R13, R12, R12 ;  /* 0x0000000c0c0d7221 */ /* 0x001fc60000000000 */
[----:B------:R-:W-:Y:S01]  /*01b0*/  FADD R7, R6, -1.9000085592269897461 ;  /* 0xbff3337b06077421 */ /* 0x000fe20000000000 */
[----:B------:R-:W-:-:S03]  /*01c0*/  FADD R13, R4, -R13 ;  /* 0x8000000d040d7221 */ /* 0x000fc60000000000 */
[----:B------:R-:W-:Y:S01]  /*01d0*/  FMUL R9, R4, R7 ;  /* 0x0000000704097220 */ /* 0x000fe20000400000 */
[----:B------:R-:W-:-:S03]  /*01e0*/  FADD R11, R7, 1.9000085592269897461 ;  /* 0x3ff3337b070b7421 */ /* 0x000fc60000000000 */
[----:B------:R-:W0:Y:S01]  /*01f0*/  FRND R8, R9 ;  /* 0x0000000900087307 */ /* 0x000e220000201000 */
[----:B------:R-:W-:Y:S01]  /*0200*/  FADD R6, R6, -R11 ;  /* 0x8000000b06067221 */ /* 0x000fe20000000000 */
[C---:B------:R-:W-:Y:S01]  /*0210*/  FFMA R7, R4.reuse, R7, -R9 ;  /* 0x0000000704077223 */ /* 0x040fe20000000809 */
[----:B------:R-:W-:Y:S01]  /*0220*/  HFMA2 R11, -RZ, RZ, 0.64013671875, -15.109375 ;  /* 0x391fcb8eff0b7431 */ /* 0x000fe200000001ff */
[C---:B------:R-:W-:Y:S02]  /*0230*/  FSETP.GT.AND P1, PT, |R9|.reuse, 152, PT ;  /* 0x431800000900780b */ /* 0x040fe40003f24200 */
[----:B------:R-:W-:Y:S02]  /*0240*/  FFMA R7, R4, R6, R7 ;  /* 0x0000000604077223 */ /* 0x000fe40000000007 */
[----:B------:R-:W1:Y:S01]  /*0250*/  F2I.NTZ R10, R9 ;  /* 0x00000009000a7305 */ /* 0x000e620000203100 */
[----:B0-----:R-:W-:Y:S01]  /*0260*/  FADD R6, R9, -R8 ;  /* 0x8000000809067221 */ /* 0x001fe20000000000 */
[----:B------:R-:W-:-:S03]  /*0270*/  FSETP.GT.AND P2, PT, R8, RZ, PT ;  /* 0x000000ff0800720b */ /* 0x000fc60003f44000 */
[----:B------:R-:W-:-:S04]  /*0280*/  FADD R6, R6, R7 ;  /* 0x0000000706067221 */ /* 0x000fc80000000000 */
[----:B------:R-:W-:-:S04]  /*0290*/  FFMA R7, R6, R11, 0.0013391353422775864601 ;  /* 0x3aaf85ed06077423 */ /* 0x000fc8000000000b */
[----:B------:R-:W-:-:S04]  /*02a0*/  FFMA R7, R6, R7, 0.0096188392490148544312 ;  /* 0x3c1d985606077423 */ /* 0x000fc80000000007 */
[----:B------:R-:W-:-:S04]  /*02b0*/  FFMA R7, R6, R7, 0.055503588169813156128 ;  /* 0x3d6357bb06077423 */ /* 0x000fc80000000007 */
[C---:B------:R-:W-:Y:S01]  /*02c0*/  FFMA R11, R6.reuse, R7, 0.24022644758224487305 ;  /* 0x3e75fdec060b7423 */ /* 0x040fe20000000007 */
[----:B------:R-:W-:Y:S02]  /*02d0*/  SEL R7, RZ, 0x83000000, P2 ;  /* 0x83000000ff077807 */ /* 0x000fe40001000000 */
[----:B------:R-:W-:Y:S01]  /*02e0*/  FSETP.GEU.AND P2, PT, R9, RZ, PT ;  /* 0x000000ff0900720b */ /* 0x000fe20003f4e000 */
[----:B------:R-:W-:Y:S01]  /*02f0*/  FFMA R11, R6, R11, 0.69314718246459960938 ;  /* 0x3f317218060b7423 */ /* 0x000fe2000000000b */
[----:B------:R-:W-:Y:S02]  /*0300*/  IADD3 R8, PT, PT, R7, 0x7f000000, RZ ;  /* 0x7f00000007087810 */ /* 0x000fe40007ffe0ff */
[----:B-1----:R-:W-:Y:S01]  /*0310*/  LEA R10, R10, -R7, 0x17 ;  /* 0x800000070a0a7211 */ /* 0x002fe200078eb8ff */
[----:B------:R-:W-:Y:S01]  /*0320*/  FFMA R11, R6, R11, 1 ;  /* 0x3f800000060b7423 */ /* 0x000fe2000000000b */
[----:B------:R-:W-:Y:S02]  /*0330*/  FSEL R9, RZ, +INF , !P2 ;  /* 0x7f800000ff097808 */ /* 0x000fe40005000000 */
[----:B------:R-:W-:Y:S01]  /*0340*/  FSETP.NEU.AND P2, PT, |R13|, 1, PT ;  /* 0x3f8000000d00780b */ /* 0x000fe20003f4d200 */
[----:B------:R-:W-:-:S04]  /*0350*/  FMUL R11, R8, R11 ;  /* 0x0000000b080b7220 */ /* 0x000fc80000400000 */
[----:B------:R-:W-:-:S05]  /*0360*/  @!P1 FMUL R9, R10, R11 ;  /* 0x0000000b0a099220 */ /* 0x000fca0000400000 */
[----:B------:R-:W-:-:S07]  /*0370*/  FSEL R9, R9, -R9, P2 ;  /* 0x8000000909097208 */ /* 0x000fce0001000000 */
.L_x_0:
[----:B------:R-:W-:Y:S05]  /*0380*/  @!P0 EXIT ;  /* 0x000000000000894d */ /* 0x000fea0003800000 */
[----:B------:R-:W-:Y:S01]  /*0390*/  IADD3 R0, PT, PT, R0, -R5, RZ ;  /* 0x8000000500007210 */ /* 0x000fe20007ffe0ff */
[----:B0-----:R-:W-:Y:S01]  /*03a0*/  HFMA2 R11, -RZ, RZ, 0, 5.9604644775390625e-08 ;  /* 0x00000001ff0b7431 */ /* 0x001fe200000001ff */
[----:B------:R-:W-:Y:S02]  /*03b0*/  MOV R10, 0xbe8930a4 ;  /* 0xbe8930a4000a7802 */ /* 0x000fe40000000f00 */
[C---:B------:R-:W-:Y:S02]  /*03c0*/  IADD3 R4, PT, PT, R0.reuse, -0x1, RZ ;  /* 0xffffffff00047810 */ /* 0x040fe40007ffe0ff */
[----:B------:R-:W-:Y:S02]  /*03d0*/  LOP3.LUT R16, R0, 0x7, RZ, 0xc0, !PT ;  /* 0x0000000700107812 */ /* 0x000fe400078ec0ff */
[----:B------:R-:W-:-:S13]  /*03e0*/  ISETP.GE.U32.AND P0, PT, R4, 0x7, PT ;  /* 0x000000070400780c */ /* 0x000fda0003f06070 */
[----:B------:R-:W-:Y:S05]  /*03f0*/  @!P0 BRA `(.L_x_1) ;  /* 0x0000000000c88947 */ /* 0x000fea0003800000 */
[----:B------:R-:W0:Y:S01]  /*0400*/  LDCU.64 UR4, c[0x0][0x380] ;  /* 0x00007000ff0477ac */ /* 0x000e220008000a00 */
[----:B------:R-:W-:Y:S02]  /*0410*/  LOP3.LUT R8, R0, 0xfffffff8, RZ, 0xc0, !PT ;  /* 0xfffffff800087812 */ /* 0x000fe400078ec0ff */
[----:B------:R-:W-:Y:S02]  /*0420*/  MOV R10, 0xbe8930a4 ;  /* 0xbe8930a4000a7802 */ /* 0x000fe40000000f00 */
[----:B------:R-:W-:Y:S02]  /*0430*/  MOV R4, RZ ;  /* 0x000000ff00047202 */ /* 0x000fe40000000f00 */
[----:B------:R-:W-:Y:S01]  /*0440*/  IADD3 R8, PT, PT, -R8, RZ, RZ ;  /* 0x000000ff08087210 */ /* 0x000fe20007ffe1ff */
[----:B0-----:R-:W-:-:S04]  /*0450*/  UIADD3 UR4, UP0, UPT, UR4, 0x10, URZ ;  /* 0x0000001004047890 */ /* 0x001fc8000ff1e0ff */
[----:B------:R-:W-:Y:S02]  /*0460*/  UIADD3.X UR5, UPT, UPT, URZ, UR5, URZ, UP0, !UPT ;  /* 0x00000005ff057290 */ /* 0x000fe400087fe4ff */
[----:B------:R-:W-:-:S04]  /*0470*/  MOV R18, UR4 ;  /* 0x0000000400127c02 */ /* 0x000fc80008000f00 */
[----:B------:R-:W-:-:S07]  /*0480*/  MOV R27, UR5 ;  /* 0x00000005001b7c02 */ /* 0x000fce0008000f00 */
.L_x_2:
[C---:B-1----:R-:W-:Y:S01]  /*0490*/  FMUL R6, R10.reuse, -0.26794922351837158203 ;  /* 0xbe8930a40a067820 */ /* 0x042fe20000400000 */
[----:B------:R-:W-:Y:S01]  /*04a0*/  FMUL R7, R9, -3.7320504188537597656 ;  /* 0xc06ed9ea09077820 */ /* 0x000fe20000400000 */
[----:B------:R-:W-:Y:S01]  /*04b0*/  FADD R9, R10, R9 ;  /* 0x000000090a097221 */ /* 0x000fe20000000000 */
[----:B------:R-:W-:Y:S01]  /*04c0*/  IADD3 R8, PT, PT, R8, 0x8, RZ ;  /* 0x0000000808087810 */ /* 0x000fe20007ffe0ff */
[C---:B------:R-:W-:Y:S01]  /*04d0*/  FMUL R12, R6.reuse, -0.26794922351837158203 ;  /* 0xbe8930a4060c7820 */ /* 0x040fe20000400000 */
[----:B------:R-:W-:Y:S01]  /*04e0*/  FMUL R13, R7, -3.7320504188537597656 ;  /* 0xc06ed9ea070d7820 */ /* 0x000fe20000400000 */
[----:B------:R-:W-:Y:S01]  /*04f0*/  FADD R11, R6, R7 ;  /* 0x00000007060b7221 */ /* 0x000fe20000000000 */
[----:B------:R-:W-:Y:S01]  /*0500*/  MOV R6, R18 ;  /* 0x0000001200067202 */ /* 0x000fe20000000f00 */
[C---:B------:R-:W-:Y:S01]  /*0510*/  FMUL R14, R12.reuse, -0.26794922351837158203 ;  /* 0xbe8930a40c0e7820 */ /* 0x040fe20000400000 */
[----:B------:R-:W-:Y:S01]  /*0520*/  FMUL R15, R13, -3.7320504188537597656 ;  /* 0xc06ed9ea0d0f7820 */ /* 0x000fe20000400000 */
[----:B------:R-:W-:Y:S01]  /*0530*/  FADD R13, R12, R13 ;  /* 0x0000000d0c0d7221 */ /* 0x000fe20000000000 */
[----:B------:R-:W-:Y:S01]  /*0540*/  ISETP.NE.AND P0, PT, R8, RZ, PT ;  /* 0x000000ff0800720c */ /* 0x000fe20003f05270 */
[C---:B------:R-:W-:Y:S01]  /*0550*/  FMUL R10, R14.reuse, -0.26794922351837158203 ;  /* 0xbe8930a40e0a7820 */ /* 0x040fe20000400000 */
[----:B------:R-:W-:Y:S01]  /*0560*/  FMUL R17, R15, -3.7320504188537597656 ;  /* 0xc06ed9ea0f117820 */ /* 0x000fe20000400000 */
[----:B------:R-:W-:Y:S01]  /*0570*/  FADD R15, R14, R15 ;  /* 0x0000000f0e0f7221 */ /* 0x000fe20000000000 */
[----:B------:R-:W-:Y:S01]  /*0580*/  MOV R7, R27 ;  /* 0x0000001b00077202 */ /* 0x000fe20000000f00 */
[C---:B------:R-:W-:Y:S01]  /*0590*/  FMUL R12, R10.reuse, -0.26794922351837158203 ;  /* 0xbe8930a40a0c7820 */ /* 0x040fe20000400000 */
[----:B------:R-:W-:Y:S01]  /*05a0*/  FMUL R19, R17, -3.7320504188537597656 ;  /* 0xc06ed9ea11137820 */ /* 0x000fe20000400000 */
[----:B------:R-:W-:Y:S01]  /*05b0*/  FADD R17, R10, R17 ;  /* 0x000000110a117221 */ /* 0x000fe20000000000 */
[----:B------:R-:W-:Y:S01]  /*05c0*/  IADD3 R4, PT, PT, R4, 0x8, RZ ;  /* 0x0000000804047810 */ /* 0x000fe20007ffe0ff */
[C---:B------:R-:W-:Y:S01]  /*05d0*/  FMUL R18, R12.reuse, -0.26794922351837158203 ;  /* 0xbe8930a40c127820 */ /* 0x040fe20000400000 */
[----:B------:R-:W-:Y:S01]  /*05e0*/  FMUL R21, R19, -3.7320504188537597656 ;  /* 0xc06ed9ea13157820 */ /* 0x000fe20000400000 */
[----:B------:R-:W-:Y:S01]  /*05f0*/  FADD R19, R12, R19 ;  /* 0x000000130c137221 */ /* 0x000fe20000000000 */
[----:B------:R0:W-:Y:S01]  /*0600*/  STG.E desc[UR6][R6.64+-0xc], R9 ;  /* 0xfffff40906007986 */ /* 0x0001e2000c101906 */
[C---:B------:R-:W-:Y:S01]  /*0610*/  FMUL R14, R18.reuse, -0.26794922351837158203 ;  /* 0xbe8930a4120e7820 */ /* 0x040fe20000400000 */
[----:B------:R-:W-:Y:S01]  /*0620*/  FMUL R23, R21, -3.7320504188537597656 ;  /* 0xc06ed9ea15177820 */ /* 0x000fe20000400000 */
[----:B------:R-:W-:Y:S01]  /*0630*/  FADD R21, R18, R21 ;  /* 0x0000001512157221 */ /* 0x000fe20000000000 */
[----:B------:R-:W-:Y:S01]  /*0640*/  IADD3 R18, P1, PT, R6, 0x20, RZ ;  /* 0x0000002006127810 */ /* 0x000fe20007f3e0ff */
[----:B------:R1:W-:Y:S01]  /*0650*/  STG.E desc[UR6][R6.64+-0x8], R11 ;  /* 0xfffff80b06007986 */ /* 0x0003e2000c101906 */
[C---:B------:R-:W-:Y:S01]  /*0660*/  FADD R25, R14.reuse, R23 ;  /* 0x000000170e197221 */ /* 0x040fe20000000000 */
[----:B------:R-:W-:Y:S01]  /*0670*/  FMUL R10, R14, -0.26794922351837158203 ;  /* 0xbe8930a40e0a7820 */ /* 0x000fe20000400000 */
[----:B------:R-:W-:Y:S01]  /*0680*/  IADD3.X R27, PT, PT, RZ, R7, RZ, P1, !PT ;  /* 0x00000007ff1b7210 */ /* 0x000fe20000ffe4ff */
[----:B------:R1:W-:Y:S01]  /*0690*/  STG.E desc[UR6][R6.64+-0x4], R13 ;  /* 0xfffffc0d06007986 */ /* 0x0003e2000c101906 */
[----:B0-----:R-:W-:-:S03]  /*06a0*/  FMUL R9, R23, -3.7320504188537597656 ;  /* 0xc06ed9ea17097820 */ /* 0x001fc60000400000 */
[----:B------:R1:W-:Y:S04]  /*06b0*/  STG.E desc[UR6][R6.64], R15 ;  /* 0x0000000f06007986 */ /* 0x0003e8000c101906 */
[----:B------:R1:W-:Y:S04]  /*06c0*/  STG.E desc[UR6][R6.64+0x4], R17 ;  /* 0x0000041106007986 */ /* 0x0003e8000c101906 */
[----:B------:R1:W-:Y:S04]  /*06d0*/  STG.E desc[UR6][R6.64+0x8], R19 ;  /* 0x0000081306007986 */ /* 0x0003e8000c101906 */
[----:B------:R1:W-:Y:S04]  /*06e0*/  STG.E desc[UR6][R6.64+0xc], R21 ;  /* 0x00000c1506007986 */ /* 0x0003e8000c101906 */
[----:B------:R1:W-:Y:S01]  /*06f0*/  STG.E desc[UR6][R6.64+0x10], R25 ;  /* 0x0000101906007986 */ /* 0x0003e2000c101906 */
[----:B------:R-:W-:Y:S05]  /*0700*/  @P0 BRA `(.L_x_2) ;  /* 0xfffffffc00600947 */ /* 0x000fea000383ffff */
[----:B-1----:R-:W-:-:S07]  /*0710*/  IADD3 R11, PT, PT, R4, 0x1, RZ ;  /* 0x00000001040b7810 */ /* 0x002fce0007ffe0ff */
.L_x_1:
[----:B------:R-:W-:-:S13]  /*0720*/  ISETP.NE.AND P0, PT, R16, RZ, PT ;  /* 0x000000ff1000720c */ /* 0x000fda0003f05270 */
[----:B------:R-:W-:Y:S05]  /*0730*/  @!P0 EXIT ;  /* 0x000000000000894d */ /* 0x000fea0003800000 */
[----:B------:R-:W-:Y:S02]  /*0740*/  ISETP.GE.U32.AND P0, PT, R16, 0x4, PT ;  /* 0x000000041000780c */ /* 0x000fe40003f06070 */
[----:B------:R-:W-:-:S04]  /*0750*/  LOP3.LUT R0, R0, 0x3, RZ, 0xc0, !PT ;  /* 0x0000000300007812 */ /* 0x000fc800078ec0ff */
[----:B------:R-:W-:-:S07]  /*0760*/  ISETP.NE.AND P1, PT, R0, RZ, PT ;  /* 0x000000ff0000720c */ /* 0x000fce0003f25270 */
[----:B------:R-:W-:Y:S06]  /*0770*/  @!P0 BRA `(.L_x_3) ;  /* 0x0000000000488947 */ /* 0x000fec0003800000 */
[----:B------:R-:W-:Y:S01]  /*0780*/  FMUL R4, R10, -0.26794922351837158203 ;  /* 0xbe8930a40a047820 */ /* 0x000fe20000400000 */
[C---:B------:R-:W-:Y:S01]  /*0790*/  FMUL R15, R9.reuse, -3.7320504188537597656 ;  /* 0xc06ed9ea090f7820 */ /* 0x040fe20000400000 */
[----:B------:R-:W-:Y:S01]  /*07a0*/  FADD R13, R9, R10 ;  /* 0x0000000a090d7221 */ /* 0x000fe20000000000 */
[----:B------:R-:W-:-:S04]  /*07b0*/  IMAD.WIDE.U32 R6, R11, 0x4, R2 ;  /* 0x000000040b067825 */ /* 0x000fc800078e0002 */
[C---:B------:R-:W-:Y:S01]  /*07c0*/  FMUL R8, R4.reuse, -0.26794922351837158203 ;  /* 0xbe8930a404087820 */ /* 0x040fe20000400000 */
[----:B------:R-:W-:Y:S01]  /*07d0*/  FMUL R17, R15, -3.7320504188537597656 ;  /* 0xc06ed9ea0f117820 */ /* 0x000fe20000400000 */
[----:B------:R-:W-:Y:S01]  /*07e0*/  FADD R15, R4, R15 ;  /* 0x0000000f040f7221 */ /* 0x000fe20000000000 */
[----:B------:R-:W-:Y:S01]  /*07f0*/  IADD3 R11, PT, PT, R11, 0x4, RZ ;  /* 0x000000040b0b7810 */ /* 0x000fe20007ffe0ff */
[C---:B------:R-:W-:Y:S01]  /*0800*/  FMUL R10, R8.reuse, -0.26794922351837158203 ;  /* 0xbe8930a4080a7820 */ /* 0x040fe20000400000 */
[----:B------:R-:W-:Y:S01]  /*0810*/  FMUL R9, R17, -3.7320504188537597656 ;  /* 0xc06ed9ea11097820 */ /* 0x000fe20000400000 */
[----:B------:R-:W-:Y:S01]  /*0820*/  FADD R17, R8, R17 ;  /* 0x0000001108117221 */ /* 0x000fe20000000000 */
[----:B------:R0:W-:Y:S02]  /*0830*/  STG.E desc[UR6][R6.64], R13 ;  /* 0x0000000d06007986 */ /* 0x0001e4000c101906 */
[C---:B------:R-:W-:Y:S01]  /*0840*/  FADD R19, R10.reuse, R9 ;  /* 0x000000090a137221 */ /* 0x040fe20000000000 */
[----:B------:R-:W-:Y:S01]  /*0850*/  FMUL R10, R10, -0.26794922351837158203 ;  /* 0xbe8930a40a0a7820 */ /* 0x000fe20000400000 */
[----:B------:R0:W-:Y:S01]  /*0860*/  STG.E desc[UR6][R6.64+0x4], R15 ;  /* 0x0000040f06007986 */ /* 0x0001e2000c101906 */
[----:B------:R-:W-:-:S03]  /*0870*/  FMUL R9, R9, -3.7320504188537597656 ;  /* 0xc06ed9ea09097820 */ /* 0x000fc60000400000 */
[----:B------:R0:W-:Y:S04]  /*0880*/  STG.E desc[UR6][R6.64+0x8], R17 ;  /* 0x0000081106007986 */ /* 0x0001e8000c101906 */
[----:B------:R0:W-:Y:S02]  /*0890*/  STG.E desc[UR6][R6.64+0xc], R19 ;  /* 0x00000c1306007986 */ /* 0x0001e4000c101906 */
.L_x_3:
[----:B------:R-:W-:Y:S05]  /*08a0*/  @!P1 EXIT ;  /* 0x000000000000994d */ /* 0x000fea0003800000 */
[----:B------:R-:W-:Y:S02]  /*08b0*/  ISETP.NE.AND P0, PT, R0, 0x1, PT ;  /* 0x000000010000780c */ /* 0x000fe40003f05270 */
[----:B------:R-:W-:-:S04]  /*08c0*/  LOP3.LUT R5, R5, 0x1, RZ, 0xc0, !PT ;  /* 0x0000000105057812 */ /* 0x000fc800078ec0ff */
[----:B------:R-:W-:-:S07]  /*08d0*/  ISETP.NE.U32.AND P1, PT, R5, 0x1, PT ;  /* 0x000000010500780c */ /* 0x000fce0003f25070 */
[----:B------:R-:W-:Y:S06]  /*08e0*/  @!P0 BRA `(.L_x_4) ;  /* 0x0000000000288947 */ /* 0x000fec0003800000 */
[----:B------:R-:W-:Y:S01]  /*08f0*/  FMUL R0, R10, -0.26794922351837158203 ;  /* 0xbe8930a40a007820 */ /* 0x000fe20000400000 */
[C---:B0-----:R-:W-:Y:S01]  /*0900*/  FMUL R13, R9.reuse, -3.7320504188537597656 ;  /* 0xc06ed9ea090d7820 */ /* 0x041fe20000400000 */
[----:B------:R-:W-:Y:S01]  /*0910*/  FADD R7, R9, R10 ;  /* 0x0000000a09077221 */ /* 0x000fe20000000000 */
[----:B------:R-:W-:-:S04]  /*0920*/  IMAD.WIDE.U32 R4, R11, 0x4, R2 ;  /* 0x000000040b047825 */ /* 0x000fc800078e0002 */
[C---:B------:R-:W-:Y:S01]  /*0930*/  FMUL R10, R0.reuse, -0.26794922351837158203 ;  /* 0xbe8930a4000a7820 */ /* 0x040fe20000400000 */
[----:B------:R-:W-:Y:S01]  /*0940*/  FADD R15, R0, R13 ;  /* 0x0000000d000f7221 */ /* 0x000fe20000000000 */
[----:B------:R-:W-:Y:S01]  /*0950*/  FMUL R9, R13, -3.7320504188537597656 ;  /* 0xc06ed9ea0d097820 */ /* 0x000fe20000400000 */
[----:B------:R-:W-:Y:S01]  /*0960*/  IADD3 R11, PT, PT, R11, 0x2, RZ ;  /* 0x000000020b0b7810 */ /* 0x000fe20007ffe0ff */
[----:B------:R1:W-:Y:S04]  /*0970*/  STG.E desc[UR6][R4.64], R7 ;  /* 0x0000000704007986 */ /* 0x0003e8000c101906 */
[----:B------:R1:W-:Y:S02]  /*0980*/  STG.E desc[UR6][R4.64+0x4], R15 ;  /* 0x0000040f04007986 */ /* 0x0003e4000c101906 */
.L_x_4:
[----:B------:R-:W-:Y:S05]  /*0990*/  @P1 EXIT ;  /* 0x000000000000194d */ /* 0x000fea0003800000 */
[----:B------:R-:W-:Y:S01]  /*09a0*/  FADD R9, R10, R9 ;  /* 0x000000090a097221 */ /* 0x000fe20000000000 */
[----:B------:R-:W-:-:S05]  /*09b0*/  IMAD.WIDE.U32 R2, R11, 0x4, R2 ;  /* 0x000000040b027825 */ /* 0x000fca00078e0002 */
[----:B------:R-:W-:Y:S01]  /*09c0*/  STG.E desc[UR6][R2.64], R9 ;  /* 0x0000000902007986 */ /* 0x000fe2000c101906 */
[----:B------:R-:W-:Y:S05]  /*09d0*/  EXIT ;  /* 0x000000000000794d */ /* 0x000fea0003800000 */
.L_x_5:
[----:B------:R-:W-:-:S00]  /*09e0*/  BRA `(.L_x_5) ;  /* 0xfffffffc00fc7947 */ /* 0x000fc0000383ffff */
[----:B------:R-:W-:-:S00]  /*09f0*/  NOP ;  /* 0x0000000000007918 */ /* 0x000fc00000000000 */
        /* <DEDUP_REMOVED lines=8> */
.L_x_73:


//--------------------- .text._Z4com2PKfPfS0_i    --------------------------
	.section	.text._Z4com2PKfPfS0_i,"ax",@progbits
	.align	128
        .global         _Z4com2PKfPfS0_i
        .type           _Z4com2PKfPfS0_i,@function
        .size           _Z4com2PKfPfS0_i,(.L_x_74 - _Z4com2PKfPfS0_i)
        .other          _Z4com2PKfPfS0_i,@"STO_CUDA_ENTRY STV_DEFAULT"
_Z4com2PKfPfS0_i:
.text._Z4com2PKfPfS0_i:
[----:B------:R-:W-:Y:S01]  /*0000*/  LDC R1, c[0x0][0x37c] ;  /* 0x0000df00ff017b82 */ /* 0x000fe20000000800 */
[----:B------:R-:W0:Y:S07]  /*0010*/  LDCU UR8, c[0x0][0x360] ;  /* 0x00006c00ff0877ac */ /* 0x000e2e0008000800 */
[----:B------:R-:W1:Y:S01]  /*0020*/  LDC R0, c[0x0][0x398] ;  /* 0x0000e600ff007b82 */ /* 0x000e620000000800 */
[----:B------:R-:W2:Y:S01]  /*0030*/  S2R R8, SR_TID.X ;  /* 0x0000000000087919 */ /* 0x000ea20000002100 */
[----:B------:R-:W3:Y:S06]  /*0040*/  LDCU.64 UR6, c[0x0][0x358] ;  /* 0x00006b00ff0677ac */ /* 0x000eec0008000a00 */
[----:B------:R-:W4:Y:S01]  /*0050*/  S2UR UR9, SR_CTAID.X ;  /* 0x00000000000979c3 */ /* 0x000f220000002500 */
[----:B0-----:R-:W0:Y:S01]  /*0060*/  I2F.U32.RP R4, UR8 ;  /* 0x0000000800047d06 */ /* 0x001e220008209000 */
[----:B------:R-:W-:-:S07]  /*0070*/  ISETP.NE.U32.AND P2, PT, RZ, UR8, PT ;  /* 0x00000008ff007c0c */ /* 0x000fce000bf45070 */
[----:B0-----:R-:W0:Y:S02]  /*0080*/  MUFU.RCP R4, R4 ;  /* 0x0000000400047308 */ /* 0x001e240000001000 */
[----:B0-----:R-:W-:-:S06]  /*0090*/  IADD3 R2, PT, PT, R4, 0xffffffe, RZ ;  /* 0x0ffffffe04027810 */ /* 0x001fcc0007ffe0ff */
[----:B------:R0:W5:Y:S02]  /*00a0*/  F2I.FTZ.U32.TRUNC.NTZ R3, R2 ;  /* 0x0000000200037305 */ /* 0x000164000021f000 */
[----:B0-----:R-:W-:Y:S01]  /*00b0*/  HFMA2 R2, -RZ, RZ, 0, 0 ;  /* 0x00000000ff027431 */ /* 0x001fe200000001ff */
[----:B-----5:R-:W-:-:S05]  /*00c0*/  IADD3 R5, PT, PT, RZ, -R3, RZ ;  /* 0x80000003ff057210 */ /* 0x020fca0007ffe0ff */
[----:B------:R-:W-:-:S04]  /*00d0*/  IMAD R5, R5, UR8, RZ ;  /* 0x0000000805057c24 */ /* 0x000fc8000f8e02ff */
[----:B------:R-:W-:-:S06]  /*00e0*/  IMAD.HI.U32 R3, R3, R5, R2 ;  /* 0x0000000503037227 */ /* 0x000fcc00078e0002 */
[----:B-1----:R-:W-:-:S05]  /*00f0*/  IMAD.HI.U32 R7, R3, R0, RZ ;  /* 0x0000000003077227 */ /* 0x002fca00078e00ff */
[----:B------:R-:W-:-:S05]  /*0100*/  IADD3 R3, PT, PT, -R7, RZ, RZ ;  /* 0x000000ff07037210 */ /* 0x000fca0007ffe1ff */
[----:B------:R-:W-:-:S05]  /*0110*/  IMAD R3, R3, UR8, R0 ;  /* 0x0000000803037c24 */ /* 0x000fca000f8e0200 */
[----:B------:R-:W-:-:S13]  /*0120*/  ISETP.GE.U32.AND P0, PT, R3, UR8, PT ;  /* 0x0000000803007c0c */ /* 0x000fda000bf06070 */
[----:B------:R-:W-:Y:S02]  /*0130*/  @P0 IADD3 R3, PT, PT, R3, -UR8, RZ ;  /* 0x8000000803030c10 */ /* 0x000fe4000fffe0ff */
[----:B------:R-:W-:Y:S02]  /*0140*/  @P0 IADD3 R7, PT, PT, R7, 0x1, RZ ;  /* 0x0000000107070810 */ /* 0x000fe40007ffe0ff */
[----:B------:R-:W-:-:S13]  /*0150*/  ISETP.GE.U32.AND P1, PT, R3, UR8, PT ;  /* 0x0000000803007c0c */ /* 0x000fda000bf26070 */
[----:B------:R-:W-:Y:S02]  /*0160*/  @P1 IADD3 R7, PT, PT, R7, 0x1, RZ ;  /* 0x0000000107071810 */ /* 0x000fe40007ffe0ff */
[----:B------:R-:W-:-:S04]  /*0170*/  @!P2 LOP3.LUT R7, RZ, UR8, RZ, 0x33, !PT ;  /* 0x00000008ff07ac12 */ /* 0x000fc8000f8e33ff */
[----:B------:R-:W0:Y:S01]  /*0180*/  I2F.U32.RP R4, R7 ;  /* 0x0000000700047306 */ /* 0x000e220000209000 */
[----:B------:R-:W-:-:S07]  /*0190*/  ISETP.NE.U32.AND P2, PT, R7, RZ, PT ;  /* 0x000000ff0700720c */ /* 0x000fce0003f45070 */
[----:B0-----:R-:W0:Y:S02]  /*01a0*/  MUFU.RCP R4, R4 ;  /* 0x0000000400047308 */ /* 0x001e240000001000 */
[----:B0-----:R-:W-:-:S06]  /*01b0*/  IADD3 R2, PT, PT, R4, 0xffffffe, RZ ;  /* 0x0ffffffe04027810 */ /* 0x001fcc0007ffe0ff */
[----:B------:R0:W1:Y:S02]  /*01c0*/  F2I.FTZ.U32.TRUNC.NTZ R3, R2 ;  /* 0x0000000200037305 */ /* 0x000064000021f000 */
[----:B0-----:R-:W-:Y:S01]  /*01d0*/  MOV R2, RZ ;  /* 0x000000ff00027202 */ /* 0x001fe20000000f00 */
[----:B-1----:R-:W-:-:S05]  /*01e0*/  IMAD R5, R7, R3, RZ ;  /* 0x0000000307057224 */ /* 0x002fca00078e02ff */
[----:B------:R-:W-:-:S05]  /*01f0*/  IADD3 R5, PT, PT, -R5, RZ, RZ ;  /* 0x000000ff05057210 */ /* 0x000fca0007ffe1ff */
[----:B------:R-:W-:Y:S02]  /*0200*/  IMAD.HI.U32 R3, R3, R5, R2 ;  /* 0x0000000503037227 */ /* 0x000fe400078e0002 */
[----:B------:R-:W0:Y:S04]  /*0210*/  LDC.64 R4, c[0x0][0x380] ;  /* 0x0000e000ff047b82 */ /* 0x000e280000000a00 */
[----:B----4-:R-:W-:-:S05]  /*0220*/  IMAD.HI.U32 R3, R3, UR9, RZ ;  /* 0x0000000903037c27 */ /* 0x010fca000f8e00ff */
[----:B------:R-:W-:-:S05]  /*0230*/  IADD3 R6, PT, PT, -R3, RZ, RZ ;  /* 0x000000ff03067210 */ /* 0x000fca0007ffe1ff */
[----:B------:R-:W-:-:S05]  /*0240*/  IMAD R6, R7, R6, UR9 ;  /* 0x0000000907067e24 */ /* 0x000fca000f8e0206 */
[----:B------:R-:W-:-:S13]  /*0250*/  ISETP.GE.U32.AND P0, PT, R6, R7, PT ;  /* 0x000000070600720c */ /* 0x000fda0003f06070 */
[----:B------:R-:W-:Y:S02]  /*0260*/  @P0 IADD3 R6, PT, PT, -R7, R6, RZ ;  /* 0x0000000607060210 */ /* 0x000fe40007ffe1ff */
[----:B------:R-:W-:Y:S02]  /*0270*/  @P0 IADD3 R3, PT, PT, R3, 0x1, RZ ;  /* 0x0000000103030810 */ /* 0x000fe40007ffe0ff */
[----:B------:R-:W-:-:S13]  /*0280*/  ISETP.GE.U32.AND P1, PT, R6, R7, PT ;  /* 0x000000070600720c */ /* 0x000fda0003f26070 */
[----:B------:R-:W-:Y:S02]  /*0290*/  @P1 IADD3 R3, PT, PT, R3, 0x1, RZ ;  /* 0x0000000103031810 */ /* 0x000fe40007ffe0ff */
[----:B------:R-:W-:-:S05]  /*02a0*/  @!P2 LOP3.LUT R3, RZ, R7, RZ, 0x33, !PT ;  /* 0x00000007ff03a212 */ /* 0x000fca00078e33ff */
[----:B------:R-:W-:-:S05]  /*02b0*/  IMAD R26, R3, UR8, RZ ;  /* 0x00000008031a7c24 */ /* 0x000fca000f8e02ff */
[----:B--2---:R-:W-:-:S05]  /*02c0*/  IADD3 R9, PT, PT, R26, R8, RZ ;  /* 0x000000081a097210 */ /* 0x004fca0007ffe0ff */
[----:B0-----:R-:W-:-:S06]  /*02d0*/  IMAD.WIDE.U32 R4, R9, 0x4, R4 ;  /* 0x0000000409047825 */ /* 0x001fcc00078e0004 */
[----:B---3--:R-:W2:Y:S01]  /*02e0*/  LDG.E R4, desc[UR6][R4.64] ;  /* 0x0000000604047981 */ /* 0x008ea2000c1e1900 */
[----:B------:R-:W0:Y:S01]  /*02f0*/  S2UR UR5, SR_CgaCtaId ;  /* 0x00000000000579c3 */ /* 0x000e220000008800 */
[----:B------:R-:W-:Y:S01]  /*0300*/  UMOV UR4, 0x400 ;  /* 0x0000040000047882 */ /* 0x000fe20000000000 */
[----:B------:R-:W-:-:S05]  /*0310*/  IADD3 R2, PT, PT, -R3, RZ, RZ ;  /* 0x000000ff03027210 */ /* 0x000fca0007ffe1ff */
[----:B------:R-:W-:Y:S02]  /*0320*/  IMAD R3, R7, R2, UR9 ;  /* 0x0000000907037e24 */ /* 0x000fe4000f8e0202 */
[----:B------:R-:W-:Y:S01]  /*0330*/  HFMA2 R7, -RZ, RZ, 0, 0 ;  /* 0x00000000ff077431 */ /* 0x000fe200000001ff */
[----:B------:R-:W-:Y:S01]  /*0340*/  MOV R2, 0x20 ;  /* 0x0000002000027802 */ /* 0x000fe20000000f00 */
[----:B------:R-:W-:Y:S01]  /*0350*/  IMAD R3, R3, UR8, R8 ;  /* 0x0000000803037c24 */ /* 0x000fe2000f8e0208 */
[----:B0-----:R-:W-:-:S03]  /*0360*/  ULEA UR5, UR5, UR4, 0x18 ;  /* 0x0000000405057291 */ /* 0x001fc6000f8ec0ff */
[----:B------:R-:W-:-:S03]  /*0370*/  UMOV UR4, URZ ;  /* 0x000000ff00047c82 */ /* 0x000fc60008000000 */
[----:B------:R-:W-:-:S05]  /*0380*/  LEA R9, R8, UR5, 0x2 ;  /* 0x0000000508097c11 */ /* 0x000fca000f8e10ff */
[----:B--2---:R0:W-:Y:S01]  /*0390*/  STS [R9], R4 ;  /* 0x0000000409007388 */ /* 0x0041e20000000800 */
[----:B------:R-:W-:Y:S06]  /*03a0*/  BAR.SYNC.DEFER_BLOCKING 0x0 ;  /* 0x0000000000007b1d */ /* 0x000fec0000010000 */
.L_x_6:
[----:B0-----:R-:W0:Y:S01]  /*03b0*/  LDC.64 R8, c[0x0][0x390] ;  /* 0x0000e400ff087b82 */ /* 0x001e220000000a00 */
[----:B------:R-:W-:-:S05]  /*03c0*/  IADD3 R4, PT, PT, R26, UR4, RZ ;  /* 0x000000041a047c10 */ /* 0x000fca000fffe0ff */
[----:B------:R-:W-:-:S04]  /*03d0*/  IMAD R5, R4, R0, R3 ;  /* 0x0000000004057224 */ /* 0x000fc800078e0203 */
[----:B0-----:R-:W-:-:S05]  /*03e0*/  IMAD.WIDE R8, R5, 0x4, R8 ;  /* 0x0000000405087825 */ /* 0x001fca00078e0208 */
[----:B------:R-:W2:Y:S01]  /*03f0*/  LDG.E R5, desc[UR6][R8.64] ;  /* 0x0000000608057981 */ /* 0x000ea2000c1e1900 */
[----:B------:R-:W-:-:S05]  /*0400*/  IMAD.WIDE R10, R0, 0x4, R8 ;  /* 0x00000004000a7825 */ /* 0x000fca00078e0208 */
[----:B------:R0:W3:Y:S01]  /*0410*/  LDG.E R4, desc[UR6][R10.64] ;  /* 0x000000060a047981 */ /* 0x0000e2000c1e1900 */
[----:B------:R-:W-:-:S05]  /*0420*/  IMAD.WIDE R20, R0, 0x4, R10 ;  /* 0x0000000400147825 */ /* 0x000fca00078e020a */
[----:B------:R-:W4:Y:S01]  /*0430*/  LDG.E R15, desc[UR6][R20.64] ;  /* 0x00000006140f7981 */ /* 0x000f22000c1e1900 */
[----:B------:R-:W-:-:S05]  /*0440*/  IMAD.WIDE R22, R0, 0x4, R20 ;  /* 0x0000000400167825 */ /* 0x000fca00078e0214 */
[----:B------:R-:W5:Y:S01]  /*0450*/  LDG.E R14, desc[UR6][R22.64] ;  /* 0x00000006160e7981 */ /* 0x000f62000c1e1900 */
[----:B------:R-:W-:-:S05]  /*0460*/  IMAD.WIDE R28, R0, 0x4, R22 ;  /* 0x00000004001c7825 */ /* 0x000fca00078e0216 */
[----:B------:R-:W5:Y:S01]  /*0470*/  LDG.E R13, desc[UR6][R28.64] ;  /* 0x000000061c0d7981 */ /* 0x000f62000c1e1900 */
[----:B0-----:R-:W-:-:S05]  /*0480*/  IMAD.WIDE R10, R0, 0x4, R28 ;  /* 0x00000004000a7825 */ /* 0x001fca00078e021c */
[----:B------:R0:W5:Y:S01]  /*0490*/  LDG.E R12, desc[UR6][R10.64] ;  /* 0x000000060a0c7981 */ /* 0x000162000c1e1900 */
[----:B------:R-:W-:-:S05]  /*04a0*/  IMAD.WIDE R24, R0, 0x4, R10 ;  /* 0x0000000400187825 */ /* 0x000fca00078e020a */
[----:B------:R-:W5:Y:S01]  /*04b0*/  LDG.E R17, desc[UR6][R24.64] ;  /* 0x0000000618117981 */ /* 0x000f62000c1e1900 */
[----:B------:R-:W-:-:S05]  /*04c0*/  IMAD.WIDE R8, R0, 0x4, R24 ;  /* 0x0000000400087825 */ /* 0x000fca00078e0218 */
[----:B------:R1:W5:Y:S01]  /*04d0*/  LDG.E R16, desc[UR6][R8.64] ;  /* 0x0000000608107981 */ /* 0x000362000c1e1900 */
[----:B------:R-:W-:-:S04]  /*04e0*/  IMAD.WIDE R18, R0, 0x4, R8 ;  /* 0x0000000400127825 */ /* 0x000fc800078e0208 */
[C---:B0-----:R-:W-:Y:S02]  /*04f0*/  IMAD.WIDE R10, R0.reuse, 0x4, R18 ;  /* 0x00000004000a7825 */ /* 0x041fe400078e0212 */
[----:B------:R-:W5:Y:S02]  /*0500*/  LDG.E R19, desc[UR6][R18.64] ;  /* 0x0000000612137981 */ /* 0x000f64000c1e1900 */
[----:B------:R-:W-:-:S04]  /*0510*/  IMAD.WIDE R20, R0, 0x4, R10 ;  /* 0x0000000400147825 */ /* 0x000fc800078e020a */
[C---:B-1----:R-:W-:Y:S01]  /*0520*/  IMAD.WIDE R8, R0.reuse, 0x4, R20 ;  /* 0x0000000400087825 */ /* 0x042fe200078e0214 */
[----:B------:R-:W5:Y:S04]  /*0530*/  LDG.E R18, desc[UR6][R10.64] ;  /* 0x000000060a127981 */ /* 0x000f68000c1e1900 */
[----:B------:R-:W5:Y:S01]  /*0540*/  LDG.E R21, desc[UR6][R20.64] ;  /* 0x0000000614157981 */ /* 0x000f62000c1e1900 */
[----:B------:R-:W-:-:S04]  /*0550*/  IMAD.WIDE R22, R0, 0x4, R8 ;  /* 0x0000000400167825 */ /* 0x000fc800078e0208 */
[C---:B------:R-:W-:Y:S02]  /*0560*/  IMAD.WIDE R28, R0.reuse, 0x4, R22 ;  /* 0x00000004001c7825 */ /* 0x040fe400078e0216 */
[----:B------:R-:W5:Y:S04]  /*0570*/  LDG.E R23, desc[UR6][R22.64] ;  /* 0x0000000616177981 */ /* 0x000f68000c1e1900 */
[----:B------:R0:W5:Y:S01]  /*0580*/  LDG.E R20, desc[UR6][R8.64] ;  /* 0x0000000608147981 */ /* 0x000162000c1e1900 */
[----:B------:R-:W-:-:S03]  /*0590*/  IMAD.WIDE R24, R0, 0x4, R28 ;  /* 0x0000000400187825 */ /* 0x000fc600078e021c */
[----:B------:R1:W5:Y:S04]  /*05a0*/  LDG.E R22, desc[UR6][R28.64] ;  /* 0x000000061c167981 */ /* 0x000368000c1e1900 */
[----:B0-----:R-:W2:Y:S01]  /*05b0*/  LDS.128 R8, [R2+UR5+-0x20] ;  /* 0xffffe00502087984 */ /* 0x001ea20008000c00 */
[----:B-1----:R-:W-:-:S03]  /*05c0*/  IMAD.WIDE R28, R0, 0x4, R24 ;  /* 0x00000004001c7825 */ /* 0x002fc600078e0218 */
[----:B------:R-:W5:Y:S04]  /*05d0*/  LDG.E R25, desc[UR6][R24.64] ;  /* 0x0000000618197981 */ /* 0x000f68000c1e1900 */
[----:B------:R-:W5:Y:S01]  /*05e0*/  LDG.E R24, desc[UR6][R28.64] ;  /* 0x000000061c187981 */ /* 0x000f62000c1e1900 */
[----:B------:R-:W-:Y:S01]  /*05f0*/  UIADD3 UR4, UPT, UPT, UR4, 0x10, URZ ;  /* 0x0000001004047890 */ /* 0x000fe2000fffe0ff */
[----:B--2---:R-:W-:-:S04]  /*0600*/  FFMA R5, R8, R5, R7 ;  /* 0x0000000508057223 */ /* 0x004fc80000000007 */
[----:B---3--:R-:W-:Y:S02]  /*0610*/  FFMA R27, R4, R9, R5 ;  /* 0x00000009041b7223 */ /* 0x008fe40000000005 */
[----:B------:R-:W0:Y:S02]  /*0620*/  LDS.128 R4, [R2+UR5+-0x10] ;  /* 0xfffff00502047984 */ /* 0x000e240008000c00 */
[----:B----4-:R-:W-:-:S04]  /*0630*/  FFMA R15, R15, R10, R27 ;  /* 0x0000000a0f0f7223 */ /* 0x010fc8000000001b */
[----:B-----5:R-:W-:Y:S02]  /*0640*/  FFMA R15, R14, R11, R15 ;  /* 0x0000000b0e0f7223 */ /* 0x020fe4000000000f */
[----:B------:R-:W1:Y:S02]  /*0650*/  LDS.128 R8, [R2+UR5] ;  /* 0x0000000502087984 */ /* 0x000e640008000c00 */
[----:B0-----:R-:W-:-:S04]  /*0660*/  FFMA R13, R4, R13, R15 ;  /* 0x0000000d040d7223 */ /* 0x001fc8000000000f */
[----:B------:R-:W-:Y:S02]  /*0670*/  FFMA R4, R12, R5, R13 ;  /* 0x000000050c047223 */ /* 0x000fe4000000000d */
[----:B------:R0:W2:Y:S02]  /*0680*/  LDS.128 R12, [R2+UR5+0x10] ;  /* 0x00001005020c7984 */ /* 0x0000a40008000c00 */
[----:B------:R-:W-:-:S04]  /*0690*/  FFMA R17, R17, R6, R4 ;  /* 0x0000000611117223 */ /* 0x000fc80000000004 */
[----:B------:R-:W-:-:S04]  /*06a0*/  FFMA R7, R16, R7, R17 ;  /* 0x0000000710077223 */ /* 0x000fc80000000011 */
[----:B-1----:R-:W-:-:S04]  /*06b0*/  FFMA R7, R8, R19, R7 ;  /* 0x0000001308077223 */ /* 0x002fc80000000007 */
[----:B------:R-:W-:Y:S01]  /*06c0*/  FFMA R18, R18, R9, R7 ;  /* 0x0000000912127223 */ /* 0x000fe20000000007 */
[----:B0-----:R-:W-:-:S03]  /*06d0*/  IADD3 R2, PT, PT, R2, 0x40, RZ ;  /* 0x0000004002027810 */ /* 0x001fc60007ffe0ff */
[----:B------:R-:W-:Y:S01]  /*06e0*/  FFMA R21, R21, R10, R18 ;  /* 0x0000000a15157223 */ /* 0x000fe20000000012 */
[----:B------:R-:W-:-:S03]  /*06f0*/  ISETP.NE.AND P0, PT, R2, 0x220, PT ;  /* 0x000002200200780c */ /* 0x000fc60003f05270 */
[----:B------:R-:W-:-:S04]  /*0700*/  FFMA R11, R20, R11, R21 ;  /* 0x0000000b140b7223 */ /* 0x000fc80000000015 */
[----:B--2---:R-:W-:-:S04]  /*0710*/  FFMA R11, R12, R23, R11 ;  /* 0x000000170c0b7223 */ /* 0x004fc8000000000b */
[----:B------:R-:W-:-:S04]  /*0720*/  FFMA R22, R22, R13, R11 ;  /* 0x0000000d16167223 */ /* 0x000fc8000000000b */
[----:B------:R-:W-:-:S04]  /*0730*/  FFMA R25, R25, R14, R22 ;  /* 0x0000000e19197223 */ /* 0x000fc80000000016 */
[----:B------:R-:W-:Y:S01]  /*0740*/  FFMA R7, R24, R15, R25 ;  /* 0x0000000f18077223 */ /* 0x000fe20000000019 */
[----:B------:R-:W-:Y:S06]  /*0750*/  @P0 BRA `(.L_x_6) ;  /* 0xfffffffc00140947 */ /* 0x000fec000383ffff */
[----:B------:R-:W0:Y:S02]  /*0760*/  LDC.64 R4, c[0x0][0x388] ;  /* 0x0000e200ff047b82 */ /* 0x000e240000000a00 */
[----:B0-----:R-:W-:-:S05]  /*0770*/  IMAD.WIDE.U32 R2, R3, 0x4, R4 ;  /* 0x0000000403027825 */ /* 0x001fca00078e0004 */
[----:B------:R-:W-:Y:S01]  /*0780*/  REDG.E.ADD.F32.FTZ.RN.STRONG.GPU desc[UR6][R2.64], R7 ;  /* 0x00000007020079a6 */ /* 0x000fe2000c12f306 */
[----:B------:R-:W-:Y:S05]  /*0790*/  EXIT ;  /* 0x000000000000794d */ /* 0x000fea0003800000 */
.L_x_7:
        /* <DEDUP_REMOVED lines=14> */
.L_x_74:


//--------------------- .text._Z15compute_col_sumPfS_S_ibi --------------------------
	.section	.text._Z15compute_col_sumPfS_S_ibi,"ax",@progbits
	.align	128
        .global         _Z15compute_col_sumPfS_S_ibi
        .type           _Z15compute_col_sumPfS_S_ibi,@function
        .size           _Z15compute_col_sumPfS_S_ibi,(.L_x_75 - _Z15compute_col_sumPfS_S_ibi)
        .other          _Z15compute_col_sumPfS_S_ibi,@"STO_CUDA_ENTRY STV_DEFAULT"
_Z15compute_col_sumPfS_S_ibi:
.text._Z15compute_col_sumPfS_S_ibi:
[----:B------:R-:W-:Y:S01]  /*0000*/  LDC R1, c[0x0][0x37c] ;  /* 0x0000df00ff017b82 */ /* 0x000fe20000000800 */
[----:B------:R-:W0:Y:S01]  /*0010*/  S2R R3, SR_TID.X ;  /* 0x0000000000037919 */ /* 0x000e220000002100 */
[----:B------:R-:W0:Y:S06]  /*0020*/  LDCU UR5, c[0x0][0x360] ;  /* 0x00006c00ff0577ac */ /* 0x000e2c0008000800 */
[----:B------:R-:W1:Y:S01]  /*0030*/  S2UR UR8, SR_CTAID.X ;  /* 0x00000000000879c3 */ /* 0x000e620000002500 */
[----:B------:R-:W0:Y:S01]  /*0040*/  S2R R0, SR_CTAID.Y ;  /* 0x0000000000007919 */ /* 0x000e220000002600 */
[----:B------:R-:W2:Y:S01]  /*0050*/  LDCU.U8 UR4, c[0x0][0x39c] ;  /* 0x00007380ff0477ac */ /* 0x000ea20008000000 */
[----:B------:R-:W3:Y:S01]  /*0060*/  LDCU UR6, c[0x0][0x3a0] ;  /* 0x00007400ff0677ac */ /* 0x000ee20008000800 */
[----:B--2---:R-:W-:-:S06]  /*0070*/  UPRMT UR4, UR4, 0x8880, URZ ;  /* 0x0000888004047896 */ /* 0x004fcc00080000ff */
[----:B------:R-:W-:Y:S01]  /*0080*/  ISETP.NE.AND P0, PT, RZ, UR4, PT ;  /* 0x00000004ff007c0c */ /* 0x000fe2000bf05270 */
[----:B0-----:R-:W-:-:S05]  /*0090*/  IMAD R9, R0, UR5, R3 ;  /* 0x0000000500097c24 */ /* 0x001fca000f8e0203 */
[----:B---3--:R-:W-:-:S07]  /*00a0*/  ISETP.GE.U32.AND P1, PT, R9, UR6, PT ;  /* 0x0000000609007c0c */ /* 0x008fce000bf26070 */
[----:B------:R-:W0:Y:S01]  /*00b0*/  @P0 LDC.64 R4, c[0x0][0x388] ;  /* 0x0000e200ff040b82 */ /* 0x000e220000000a00 */
[----:B------:R-:W2:Y:S07]  /*00c0*/  LDCU.64 UR6, c[0x0][0x358] ;  /* 0x00006b00ff0677ac */ /* 0x000eae0008000a00 */
[----:B------:R-:W1:Y:S08]  /*00d0*/  @!P1 LDC R2, c[0x0][0x398] ;  /* 0x0000e600ff029b82 */ /* 0x000e700000000800 */
[----:B------:R-:W3:Y:S01]  /*00e0*/  @!P1 LDC.64 R6, c[0x0][0x380] ;  /* 0x0000e000ff069b82 */ /* 0x000ee20000000a00 */
[----:B0-----:R-:W-:-:S04]  /*00f0*/  @P0 IMAD.WIDE.U32 R4, R9, 0x4, R4 ;  /* 0x0000000409040825 */ /* 0x001fc800078e0004 */
[----:B-1----:R-:W-:Y:S02]  /*0100*/  @!P1 IMAD R11, R9, R2, UR8 ;  /* 0x00000008090b9e24 */ /* 0x002fe4000f8e0202 */
[----:B------:R-:W-:Y:S01]  /*0110*/  HFMA2 R2, -RZ, RZ, 1.875, 0 ;  /* 0x3f800000ff027431 */ /* 0x000fe200000001ff */
[----:B------:R-:W-:Y:S01]  /*0120*/  MOV R9, RZ ;  /* 0x000000ff00097202 */ /* 0x000fe20000000f00 */
[----:B---3--:R-:W-:-:S04]  /*0130*/  @!P1 IMAD.WIDE.U32 R6, R11, 0x4, R6 ;  /* 0x000000040b069825 */ /* 0x008fc800078e0006 */
[----:B--2---:R-:W2:Y:S04]  /*0140*/  @P0 LDG.E.CONSTANT R2, desc[UR6][R4.64] ;  /* 0x0000000604020981 */ /* 0x004ea8000c1e9900 */
[----:B------:R-:W2:Y:S01]  /*0150*/  @!P1 LDG.E R9, desc[UR6][R6.64] ;  /* 0x0000000606099981 */ /* 0x000ea2000c1e1900 */
[----:B------:R-:W0:Y:S01]  /*0160*/  S2UR UR5, SR_CgaCtaId ;  /* 0x00000000000579c3 */ /* 0x000e220000008800 */
[----:B------:R-:W-:Y:S01]  /*0170*/  UMOV UR4, 0x400 ;  /* 0x0000040000047882 */ /* 0x000fe20000000000 */
[C---:B------:R-:W-:Y:S02]  /*0180*/  ISETP.GT.U32.AND P0, PT, R3.reuse, 0x1f, PT ;  /* 0x0000001f0300780c */ /* 0x040fe40003f04070 */
[----:B------:R-:W-:Y:S01]  /*0190*/  ISETP.GT.U32.AND P1, PT, R3, 0xf, PT ;  /* 0x0000000f0300780c */ /* 0x000fe20003f24070 */
[----:B0-----:R-:W-:-:S06]  /*01a0*/  ULEA UR4, UR5, UR4, 0x18 ;  /* 0x0000000405047291 */ /* 0x001fcc000f8ec0ff */
[----:B------:R-:W-:Y:S01]  /*01b0*/  LEA R11, R3, UR4, 0x2 ;  /* 0x00000004030b7c11 */ /* 0x000fe2000f8e10ff */
[----:B--2---:R-:W-:-:S05]  /*01c0*/  FMUL R2, R9, R2 ;  /* 0x0000000209027220 */ /* 0x004fca0000400000 */
[----:B------:R-:W-:Y:S01]  /*01d0*/  STS [R11], R2 ;  /* 0x000000020b007388 */ /* 0x000fe20000000800 */
[----:B------:R-:W-:Y:S06]  /*01e0*/  BAR.SYNC.DEFER_BLOCKING 0x0 ;  /* 0x0000000000007b1d */ /* 0x000fec0000010000 */
[----:B------:R-:W-:Y:S04]  /*01f0*/  @!P0 LDS R8, [R11+0x40] ;  /* 0x000040000b088984 */ /* 0x000fe80000000800 */
[----:B------:R-:W0:Y:S02]  /*0200*/  @!P0 LDS R5, [R11] ;  /* 0x000000000b058984 */ /* 0x000e240000000800 */
[----:B0-----:R-:W-:-:S05]  /*0210*/  @!P0 FADD R8, R8, R5 ;  /* 0x0000000508088221 */ /* 0x001fca0000000000 */
[----:B------:R-:W-:Y:S01]  /*0220*/  @!P0 STS [R11], R8 ;  /* 0x000000080b008388 */ /* 0x000fe20000000800 */
[----:B------:R-:W-:Y:S01]  /*0230*/  BAR.SYNC.DEFER_BLOCKING 0x0 ;  /* 0x0000000000007b1d */ /* 0x000fe20000010000 */
[----:B------:R-:W-:-:S05]  /*0240*/  ISETP.GT.U32.AND P0, PT, R3, 0x7, PT ;  /* 0x000000070300780c */ /* 0x000fca0003f04070 */
        /* <DEDUP_REMOVED lines=17> */
[----:B------:R-:W-:-:S05]  /*0360*/  ISETP.NE.AND P1, PT, R3, RZ, PT ;  /* 0x000000ff0300720c */ /* 0x000fca0003f25270 */
[----:B------:R-:W-:Y:S04]  /*0370*/  @!P0 LDS R4, [R11+0x4] ;  /* 0x000004000b048984 */ /* 0x000fe80000000800 */
[----:B------:R-:W0:Y:S02]  /*0380*/  @!P0 LDS R5, [R11] ;  /* 0x000000000b058984 */ /* 0x000e240000000800 */
[----:B0-----:R-:W-:-:S05]  /*0390*/  @!P0 FADD R4, R4, R5 ;  /* 0x0000000504048221 */ /* 0x001fca0000000000 */
[----:B------:R0:W-:Y:S01]  /*03a0*/  @!P0 STS [R11], R4 ;  /* 0x000000040b008388 */ /* 0x0001e20000000800 */
[----:B------:R-:W-:Y:S06]  /*03b0*/  BAR.SYNC.DEFER_BLOCKING 0x0 ;  /* 0x0000000000007b1d */ /* 0x000fec0000010000 */
[----:B------:R-:W-:Y:S05]  /*03c0*/  @P1 EXIT ;  /* 0x000000000000194d */ /* 0x000fea0003800000 */
[----:B------:R-:W1:Y:S01]  /*03d0*/  LDS R5, [UR4] ;  /* 0x00000004ff057984 */ /* 0x000e620008000800 */
[----:B------:R-:W2:Y:S08]  /*03e0*/  LDC R7, c[0x0][0x398] ;  /* 0x0000e600ff077b82 */ /* 0x000eb00000000800 */
[----:B------:R-:W3:Y:S01]  /*03f0*/  LDC.64 R2, c[0x0][0x390] ;  /* 0x0000e400ff027b82 */ /* 0x000ee20000000a00 */
[----:B--2---:R-:W-:-:S04]  /*0400*/  IMAD R7, R0, R7, UR8 ;  /* 0x0000000800077e24 */ /* 0x004fc8000f8e0207 */
[----:B---3--:R-:W-:-:S05]  /*0410*/  IMAD.WIDE.U32 R2, R7, 0x4, R2 ;  /* 0x0000000407027825 */ /* 0x008fca00078e0002 */
[----:B-1----:R-:W-:Y:S01]  /*0420*/  STG.E desc[UR6][R2.64], R5 ;  /* 0x0000000502007986 */ /* 0x002fe2000c101906 */
[----:B------:R-:W-:Y:S05]  /*0430*/  EXIT ;  /* 0x000000000000794d */ /* 0x000fea0003800000 */
.L_x_8:
        /* <DEDUP_REMOVED lines=12> */
.L_x_75:


//--------------------- .text._Z16compute_line_sumPfS_S_ibi --------------------------
	.section	.text._Z16compute_line_sumPfS_S_ibi,"ax",@progbits
	.align	128
        .global         _Z16compute_line_sumPfS_S_ibi
        .type           _Z16compute_line_sumPfS_S_ibi,@function
        .size           _Z16compute_line_sumPfS_S_ibi,(.L_x_76 - _Z16compute_line_sumPfS_S_ibi)
        .other          _Z16compute_line_sumPfS_S_ibi,@"STO_CUDA_ENTRY STV_DEFAULT"
_Z16compute_line_sumPfS_S_ibi:
.text._Z16compute_line_sumPfS_S_ibi:
[----:B------:R-:W-:Y:S01]  /*0000*/  LDC R1, c[0x0][0x37c] ;  /* 0x0000df00ff017b82 */ /* 0x000fe20000000800 */
[----:B------:R-:W0:Y:S01]  /*0010*/  S2R R3, SR_TID.X ;  /* 0x0000000000037919 */ /* 0x000e220000002100 */
[----:B------:R-:W0:Y:S06]  /*0020*/  LDCU UR5, c[0x0][0x360] ;  /* 0x00006c00ff0577ac */ /* 0x000e2c0008000800 */
[----:B------:R-:W1:Y:S01]  /*0030*/  S2UR UR8, SR_CTAID.Y ;  /* 0x00000000000879c3 */ /* 0x000e620000002600 */
[----:B------:R-:W0:Y:S01]  /*0040*/  S2R R0, SR_CTAID.X ;  /* 0x0000000000007919 */ /* 0x000e220000002500 */
        /* <DEDUP_REMOVED lines=11> */
[----:B-1----:R-:W-:Y:S02]  /*0100*/  @!P1 IMAD R11, R2, UR8, R9 ;  /* 0x00000008020b9c24 */ /* 0x002fe4000f8e0209 */
        /* <DEDUP_REMOVED lines=47> */
[----:B--2---:R-:W-:-:S04]  /*0400*/  IMAD R7, R7, UR8, R0 ;  /* 0x0000000807077c24 */ /* 0x004fc8000f8e0200 */
[----:B---3--:R-:W-:-:S05]  /*0410*/  IMAD.WIDE.U32 R2, R7, 0x4, R2 ;  /* 0x0000000407027825 */ /* 0x008fca00078e0002 */
[----:B-1----:R-:W-:Y:S01]  /*0420*/  STG.E desc[UR6][R2.64], R5 ;  /* 0x0000000502007986 */ /* 0x002fe2000c101906 */
[----:B------:R-:W-:Y:S05]  /*0430*/  EXIT ;  /* 0x000000000000794d */ /* 0x000fea0003800000 */
.L_x_9:
        /* <DEDUP_REMOVED lines=12> */
.L_x_76:


//--------------------- .text._Z3comPKfPfS0_i     --------------------------
	.section	.text._Z3comPKfPfS0_i,"ax",@progbits
	.align	128
        .global         _Z3comPKfPfS0_i
        .type           _Z3comPKfPfS0_i,@function
        .size           _Z3comPKfPfS0_i,(.L_x_77 - _Z3comPKfPfS0_i)
        .other          _Z3comPKfPfS0_i,@"STO_CUDA_ENTRY STV_DEFAULT"
_Z3comPKfPfS0_i:
.text._Z3comPKfPfS0_i:
[----:B------:R-:W-:Y:S01]  /*0000*/  LDC R1, c[0x0][0x37c] ;  /* 0x0000df00ff017b82 */ /* 0x000fe20000000800 */
[----:B------:R-:W0:Y:S07]  /*0010*/  LDCU UR6, c[0x0][0x360] ;  /* 0x00006c00ff0677ac */ /* 0x000e2e0008000800 */
[----:B------:R-:W1:Y:S01]  /*0020*/  LDC R3, c[0x0][0x398] ;  /* 0x0000e600ff037b82 */ /* 0x000e620000000800 */
[----:B------:R-:W2:Y:S07]  /*0030*/  LDCU.64 UR8, c[0x0][0x358] ;  /* 0x00006b00ff0877ac */ /* 0x000eae0008000a00 */
[----:B------:R-:W3:Y:S01]  /*0040*/  S2UR UR4, SR_CTAID.X ;  /* 0x00000000000479c3 */ /* 0x000ee20000002500 */
[----:B0-----:R-:W0:Y:S01]  /*0050*/  I2F.U32.RP R0, UR6 ;  /* 0x0000000600007d06 */ /* 0x001e220008209000 */
[----:B------:R-:W-:-:S07]  /*0060*/  ISETP.NE.U32.AND P2, PT, RZ, UR6, PT ;  /* 0x00000006ff007c0c */ /* 0x000fce000bf45070 */
[----:B0-----:R-:W0:Y:S02]  /*0070*/  MUFU.RCP R0, R0 ;  /* 0x0000000000007308 */ /* 0x001e240000001000 */
[----:B0-----:R-:W-:-:S06]  /*0080*/  IADD3 R4, PT, PT, R0, 0xffffffe, RZ ;  /* 0x0ffffffe00047810 */ /* 0x001fcc0007ffe0ff */
[----:B------:R0:W4:Y:S02]  /*0090*/  F2I.FTZ.U32.TRUNC.NTZ R5, R4 ;  /* 0x0000000400057305 */ /* 0x000124000021f000 */
[----:B0-----:R-:W-:Y:S01]  /*00a0*/  HFMA2 R4, -RZ, RZ, 0, 0 ;  /* 0x00000000ff047431 */ /* 0x001fe200000001ff */
[----:B----4-:R-:W-:-:S05]  /*00b0*/  IADD3 R7, PT, PT, RZ, -R5, RZ ;  /* 0x80000005ff077210 */ /* 0x010fca0007ffe0ff */
        /* <DEDUP_REMOVED lines=14> */
[----:B0-----:R-:W-:Y:S02]  /*01a0*/  IADD3 R4, PT, PT, R0, 0xffffffe, RZ ;  /* 0x0ffffffe00047810 */ /* 0x001fe40007ffe0ff */
[----:B------:R-:W0:Y:S04]  /*01b0*/  S2R R0, SR_TID.X ;  /* 0x0000000000007919 */ /* 0x000e280000002100 */
[----:B------:R1:W4:Y:S02]  /*01c0*/  F2I.FTZ.U32.TRUNC.NTZ R5, R4 ;  /* 0x0000000400057305 */ /* 0x000324000021f000 */
[----:B-1----:R-:W-:Y:S01]  /*01d0*/  MOV R4, RZ ;  /* 0x000000ff00047202 */ /* 0x002fe20000000f00 */
[----:B----4-:R-:W-:-:S05]  /*01e0*/  IMAD R2, R9, R5, RZ ;  /* 0x0000000509027224 */ /* 0x010fca00078e02ff */
[----:B------:R-:W-:-:S05]  /*01f0*/  IADD3 R7, PT, PT, -R2, RZ, RZ ;  /* 0x000000ff02077210 */ /* 0x000fca0007ffe1ff */
[----:B------:R-:W-:Y:S02]  /*0200*/  IMAD.HI.U32 R5, R5, R7, R4 ;  /* 0x0000000705057227 */ /* 0x000fe400078e0004 */
[----:B------:R-:W1:Y:S04]  /*0210*/  LDC.64 R6, c[0x0][0x380] ;  /* 0x0000e000ff067b82 */ /* 0x000e680000000a00 */
[----:B---3--:R-:W-:-:S05]  /*0220*/  IMAD.HI.U32 R5, R5, UR4, RZ ;  /* 0x0000000405057c27 */ /* 0x008fca000f8e00ff */
[----:B------:R-:W-:-:S05]  /*0230*/  IADD3 R2, PT, PT, -R5, RZ, RZ ;  /* 0x000000ff05027210 */ /* 0x000fca0007ffe1ff */
[----:B------:R-:W-:-:S05]  /*0240*/  IMAD R2, R9, R2, UR4 ;  /* 0x0000000409027e24 */ /* 0x000fca000f8e0202 */
[----:B------:R-:W-:-:S13]  /*0250*/  ISETP.GE.U32.AND P0, PT, R2, R9, PT ;  /* 0x000000090200720c */ /* 0x000fda0003f06070 */
[----:B------:R-:W-:Y:S02]  /*0260*/  @P0 IADD3 R2, PT, PT, -R9, R2, RZ ;  /* 0x0000000209020210 */ /* 0x000fe40007ffe1ff */
[----:B------:R-:W-:Y:S02]  /*0270*/  @P0 IADD3 R5, PT, PT, R5, 0x1, RZ ;  /* 0x0000000105050810 */ /* 0x000fe40007ffe0ff */
[----:B------:R-:W-:-:S13]  /*0280*/  ISETP.GE.U32.AND P1, PT, R2, R9, PT ;  /* 0x000000090200720c */ /* 0x000fda0003f26070 */
[----:B------:R-:W-:Y:S02]  /*0290*/  @P1 IADD3 R5, PT, PT, R5, 0x1, RZ ;  /* 0x0000000105051810 */ /* 0x000fe40007ffe0ff */
[----:B------:R-:W-:-:S04]  /*02a0*/  @!P2 LOP3.LUT R5, RZ, R9, RZ, 0x33, !PT ;  /* 0x00000009ff05a212 */ /* 0x000fc800078e33ff */
[----:B------:R-:W-:-:S05]  /*02b0*/  IADD3 R2, PT, PT, -R5, RZ, RZ ;  /* 0x000000ff05027210 */ /* 0x000fca0007ffe1ff */
[----:B------:R-:W-:-:S04]  /*02c0*/  IMAD R9, R9, R2, UR4 ;  /* 0x0000000409097e24 */ /* 0x000fc8000f8e0202 */
[----:B------:R-:W-:-:S05]  /*02d0*/  IMAD R9, R9, UR6, RZ ;  /* 0x0000000609097c24 */ /* 0x000fca000f8e02ff */
[----:B0-----:R-:W-:-:S05]  /*02e0*/  IADD3 R11, PT, PT, R9, R0, RZ ;  /* 0x00000000090b7210 */ /* 0x001fca0007ffe0ff */
[----:B-1----:R-:W-:-:S06]  /*02f0*/  IMAD.WIDE.U32 R6, R11, 0x4, R6 ;  /* 0x000000040b067825 */ /* 0x002fcc00078e0006 */
[----:B--2---:R-:W2:Y:S01]  /*0300*/  LDG.E R6, desc[UR8][R6.64] ;  /* 0x0000000806067981 */ /* 0x004ea2000c1e1900 */
[----:B------:R-:W0:Y:S01]  /*0310*/  S2UR UR5, SR_CgaCtaId ;  /* 0x00000000000579c3 */ /* 0x000e220000008800 */
[----:B------:R-:W-:Y:S02]  /*0320*/  UMOV UR4, 0x400 ;  /* 0x0000040000047882 */ /* 0x000fe40000000000 */
[----:B0-----:R-:W-:-:S04]  /*0330*/  ULEA UR4, UR5, UR4, 0x18 ;  /* 0x0000000405047291 */ /* 0x001fc8000f8ec0ff */
[----:B------:R-:W-:Y:S02]  /*0340*/  UIADD3 UR5, UPT, UPT, UR4, 0x20, URZ ;  /* 0x0000002004057890 */ /* 0x000fe4000fffe0ff */
[----:B------:R-:W-:Y:S01]  /*0350*/  LEA R11, R0, UR4, 0x2 ;  /* 0x00000004000b7c11 */ /* 0x000fe2000f8e10ff */
[----:B------:R-:W-:Y:S02]  /*0360*/  IMAD R0, R5, UR6, R0 ;  /* 0x0000000605007c24 */ /* 0x000fe4000f8e0200 */
[----:B------:R-:W-:Y:S01]  /*0370*/  HFMA2 R5, -RZ, RZ, 0, 0 ;  /* 0x00000000ff057431 */ /* 0x000fe200000001ff */
[----:B------:R-:W-:Y:S01]  /*0380*/  UMOV UR4, URZ ;  /* 0x000000ff00047c82 */ /* 0x000fe20008000000 */
[----:B------:R-:W-:Y:S01]  /*0390*/  UMOV UR6, 0x20 ;  /* 0x0000002000067882 */ /* 0x000fe20000000000 */
[----:B------:R-:W-:Y:S01]  /*03a0*/  IMAD R2, R0, R3, R9 ;  /* 0x0000000300027224 */ /* 0x000fe200078e0209 */
[----:B--2---:R0:W-:Y:S01]  /*03b0*/  STS [R11], R6 ;  /* 0x000000060b007388 */ /* 0x0041e20000000800 */
[----:B------:R-:W-:Y:S06]  /*03c0*/  BAR.SYNC.DEFER_BLOCKING 0x0 ;  /* 0x0000000000007b1d */ /* 0x000fec0000010000 */
.L_x_10:
[----:B------:R-:W1:Y:S01]  /*03d0*/  LDC.64 R28, c[0x0][0x390] ;  /* 0x0000e400ff1c7b82 */ /* 0x000e620000000a00 */
[----:B------:R-:W-:Y:S01]  /*03e0*/  IADD3 R3, PT, PT, R2, UR4, RZ ;  /* 0x0000000402037c10 */ /* 0x000fe2000fffe0ff */
[----:B------:R-:W0:Y:S04]  /*03f0*/  LDS.128 R12, [UR5+-0x20] ;  /* 0xffffe005ff0c7984 */ /* 0x000e280008000c00 */
[----:B-1----:R-:W-:-:S05]  /*0400*/  IMAD.WIDE R28, R3, 0x4, R28 ;  /* 0x00000004031c7825 */ /* 0x002fca00078e021c */
[----:B------:R-:W0:Y:S04]  /*0410*/  LDG.E R4, desc[UR8][R28.64] ;  /* 0x000000081c047981 */ /* 0x000e28000c1e1900 */
[----:B------:R-:W2:Y:S04]  /*0420*/  LDG.E R8, desc[UR8][R28.64+0x4] ;  /* 0x000004081c087981 */ /* 0x000ea8000c1e1900 */
[----:B------:R-:W3:Y:S04]  /*0430*/  LDG.E R9, desc[UR8][R28.64+0x8] ;  /* 0x000008081c097981 */ /* 0x000ee8000c1e1900 */
[----:B------:R-:W4:Y:S04]  /*0440*/  LDG.E R25, desc[UR8][R28.64+0xc] ;  /* 0x00000c081c197981 */ /* 0x000f28000c1e1900 */
[----:B------:R-:W5:Y:S04]  /*0450*/  LDG.E R27, desc[UR8][R28.64+0x10] ;  /* 0x000010081c1b7981 */ /* 0x000f68000c1e1900 */
        /* <DEDUP_REMOVED lines=10> */
[----:B------:R-:W5:Y:S01]  /*0500*/  LDG.E R26, desc[UR8][R28.64+0x3c] ;  /* 0x00003c081c1a7981 */ /* 0x000f62000c1e1900 */
[----:B------:R-:W-:-:S02]  /*0510*/  UIADD3 UR6, UPT, UPT, UR6, 0x40, URZ ;  /* 0x0000004006067890 */ /* 0x000fc4000fffe0ff */
[----:B------:R-:W-:Y:S02]  /*0520*/  UIADD3 UR4, UPT, UPT, UR4, 0x10, URZ ;  /* 0x0000001004047890 */ /* 0x000fe4000fffe0ff */
[----:B------:R-:W-:Y:S01]  /*0530*/  UISETP.NE.AND UP0, UPT, UR6, 0x220, UPT ;  /* 0x000002200600788c */ /* 0x000fe2000bf05270 */
[----:B0-----:R-:W-:Y:S02]  /*0540*/  FFMA R11, R12, R4, R5 ;  /* 0x000000040c0b7223 */ /* 0x001fe40000000005 */
[----:B------:R-:W5:Y:S02]  /*0550*/  LDS.128 R4, [UR5+-0x10] ;  /* 0xfffff005ff047984 */ /* 0x000f640008000c00 */
[----:B--2---:R-:W-:-:S04]  /*0560*/  FFMA R8, R8, R13, R11 ;  /* 0x0000000d08087223 */ /* 0x004fc8000000000b */
[----:B---3--:R-:W-:Y:S02]  /*0570*/  FFMA R14, R9, R14, R8 ;  /* 0x0000000e090e7223 */ /* 0x008fe40000000008 */
[----:B------:R-:W0:Y:S02]  /*0580*/  LDS.128 R8, [UR5] ;  /* 0x00000005ff087984 */ /* 0x000e240008000c00 */
[----:B----4-:R-:W-:-:S04]  /*0590*/  FFMA R15, R25, R15, R14 ;  /* 0x0000000f190f7223 */ /* 0x010fc8000000000e */
[----:B-----5:R-:W-:Y:S02]  /*05a0*/  FFMA R27, R4, R27, R15 ;  /* 0x0000001b041b7223 */ /* 0x020fe4000000000f */
[----:B------:R-:W1:Y:S01]  /*05b0*/  LDS.128 R12, [UR5+0x10] ;  /* 0x00001005ff0c7984 */ /* 0x000e620008000c00 */
[----:B------:R-:W-:Y:S01]  /*05c0*/  UIADD3 UR5, UPT, UPT, UR5, 0x40, URZ ;  /* 0x0000004005057890 */ /* 0x000fe2000fffe0ff */
[----:B------:R-:W-:-:S04]  /*05d0*/  FFMA R16, R16, R5, R27 ;  /* 0x0000000510107223 */ /* 0x000fc8000000001b */
[----:B------:R-:W-:-:S04]  /*05e0*/  FFMA R3, R3, R6, R16 ;  /* 0x0000000603037223 */ /* 0x000fc80000000010 */
[----:B------:R-:W-:-:S04]  /*05f0*/  FFMA R3, R18, R7, R3 ;  /* 0x0000000712037223 */ /* 0x000fc80000000003 */
[----:B0-----:R-:W-:-:S04]  /*0600*/  FFMA R3, R8, R17, R3 ;  /* 0x0000001108037223 */ /* 0x001fc80000000003 */
[----:B------:R-:W-:-:S04]  /*0610*/  FFMA R20, R20, R9, R3 ;  /* 0x0000000914147223 */ /* 0x000fc80000000003 */
[----:B------:R-:W-:-:S04]  /*0620*/  FFMA R19, R19, R10, R20 ;  /* 0x0000000a13137223 */ /* 0x000fc80000000014 */
[----:B------:R-:W-:-:S04]  /*0630*/  FFMA R11, R22, R11, R19 ;  /* 0x0000000b160b7223 */ /* 0x000fc80000000013 */
[----:B-1----:R-:W-:-:S04]  /*0640*/  FFMA R11, R12, R21, R11 ;  /* 0x000000150c0b7223 */ /* 0x002fc8000000000b */
[----:B------:R-:W-:-:S04]  /*0650*/  FFMA R24, R24, R13, R11 ;  /* 0x0000000d18187223 */ /* 0x000fc8000000000b */
[----:B------:R-:W-:-:S04]  /*0660*/  FFMA R23, R23, R14, R24 ;  /* 0x0000000e17177223 */ /* 0x000fc80000000018 */
[----:B------:R-:W-:Y:S01]  /*0670*/  FFMA R5, R26, R15, R23 ;  /* 0x0000000f1a057223 */ /* 0x000fe20000000017 */
[----:B------:R-:W-:Y:S06]  /*0680*/  BRA.U UP0, `(.L_x_10) ;  /* 0xfffffffd00507547 */ /* 0x000fec000b83ffff */
[----:B------:R-:W0:Y:S02]  /*0690*/  LDC.64 R2, c[0x0][0x388] ;  /* 0x0000e200ff027b82 */ /* 0x000e240000000a00 */
[----:B0-----:R-:W-:-:S05]  /*06a0*/  IMAD.WIDE.U32 R2, R0, 0x4, R2 ;  /* 0x0000000400027825 */ /* 0x001fca00078e0002 */
[----:B------:R-:W-:Y:S01]  /*06b0*/  REDG.E.ADD.F32.FTZ.RN.STRONG.GPU desc[UR8][R2.64], R5 ;  /* 0x00000005020079a6 */ /* 0x000fe2000c12f308 */
[----:B------:R-:W-:Y:S05]  /*06c0*/  EXIT ;  /* 0x000000000000794d */ /* 0x000fea0003800000 */
.L_x_11:
        /* <DEDUP_REMOVED lines=11> */
.L_x_77:


//--------------------- .text._Z12compute_colsPKfPfii --------------------------
	.section	.text._Z12compute_colsPKfPfii,"ax",@progbits
	.align	128
        .global         _Z12compute_colsPKfPfii
        .type           _Z12compute_colsPKfPfii,@function
        .size           _Z12compute_colsPKfPfii,(.L_x_71 - _Z12compute_colsPKfPfii)
        .other          _Z12compute_colsPKfPfii,@"STO_CUDA_ENTRY STV_DEFAULT"
_Z12compute_colsPKfPfii:
.text._Z12compute_colsPKfPfii:
[----:B------:R-:W-:Y:S01]  /*0000*/  LDC R1, c[0x0][0x37c] ;  /* 0x0000df00ff017b82 */ /* 0x000fe20000000800 */
[----:B------:R-:W0:Y:S07]  /*0010*/  S2R R0, SR_TID.X ;  /* 0x0000000000007919 */ /* 0x000e2e0000002100 */
[----:B------:R-:W0:Y:S01]  /*0020*/  S2UR UR4, SR_CTAID.X ;  /* 0x00000000000479c3 */ /* 0x000e220000002500 */
[----:B------:R-:W1:Y:S01]  /*0030*/  LDCU UR5, c[0x0][0x390] ;  /* 0x00007200ff0577ac */ /* 0x000e620008000800 */
[----:B------:R-:W2:Y:S06]  /*0040*/  LDCU.64 UR6, c[0x0][0x358] ;  /* 0x00006b00ff0677ac */ /* 0x000eac0008000a00 */
[----:B------:R-:W0:Y:S08]  /*0050*/  LDC R9, c[0x0][0x360] ;  /* 0x0000d800ff097b82 */ /* 0x000e300000000800 */
[----:B------:R-:W3:Y:S08]  /*0060*/  LDC R10, c[0x0][0x394] ;  /* 0x0000e500ff0a7b82 */ /* 0x000ef00000000800 */
[----:B------:R-:W4:Y:S01]  /*0070*/  LDC.64 R12, c[0x0][0x388] ;  /* 0x0000e200ff0c7b82 */ /* 0x000f220000000a00 */
[----:B0-----:R-:W-:Y:S01]  /*0080*/  IMAD R9, R9, UR4, R0 ;  /* 0x0000000409097c24 */ /* 0x001fe2000f8e0200 */
[----:B---3--:R-:W-:-:S05]  /*0090*/  IADD3 R0, PT, PT, R10, -0x1, RZ ;  /* 0xffffffff0a007810 */ /* 0x008fca0007ffe0ff */
[----:B-1----:R-:W-:Y:S02]  /*00a0*/  IMAD R6, R0, UR5, RZ ;  /* 0x0000000500067c24 */ /* 0x002fe4000f8e02ff */
[----:B----4-:R-:W-:-:S05]  /*00b0*/  IMAD.WIDE.U32 R12, R9, 0x4, R12 ;  /* 0x00000004090c7825 */ /* 0x010fca00078e000c */
[----:B--2---:R0:W5:Y:S01]  /*00c0*/  LDG.E R2, desc[UR6][R12.64] ;  /* 0x000000060c027981 */ /* 0x004162000c1e1900 */
[----:B------:R-:W-:-:S05]  /*00d0*/  IMAD.WIDE R4, R6, 0x4, R12 ;  /* 0x0000000406047825 */ /* 0x000fca00078e020c */
[----:B------:R0:W5:Y:S01]  /*00e0*/  LDG.E R3, desc[UR6][R4.64] ;  /* 0x0000000604037981 */ /* 0x000162000c1e1900 */
[----:B------:R-:W-:Y:S01]  /*00f0*/  HFMA2 R7, -RZ, RZ, 1.9296875, -0.048675537109375 ;  /* 0x3fb8aa3bff077431 */ /* 0x000fe200000001ff */
[----:B------:R-:W-:Y:S02]  /*0100*/  MOV R8, 0x31137cd7 ;  /* 0x31137cd700087802 */ /* 0x000fe40000000f00 */
[----:B------:R-:W-:-:S03]  /*0110*/  MOV R14, 0x3d8df1c8 ;  /* 0x3d8df1c8000e7802 */ /* 0x000fc60000000f00 */
[----:B------:R-:W-:-:S04]  /*0120*/  FFMA R7, -R8, R7, 4.5025693395928101381e-08 ;  /* 0x3341624608077423 */ /* 0x000fc80000000107 */
[----:B------:R-:W-:-:S04]  /*0130*/  FFMA R7, R14, 1.9251366722983220825e-08, R7 ;  /* 0x32a55e340e077823 */ /* 0x000fc80000000007 */
[----:B------:R-:W-:Y:S01]  /*0140*/  FFMA R7, -R8, 0.0017338222824037075043, R7 ;  /* 0x3ae3416c08077823 */ /* 0x000fe20000000107 */
[----:B------:R-:W-:-:S03]  /*0150*/  ISETP.NE.AND P2, PT, R10, RZ, PT ;  /* 0x000000ff0a00720c */ /* 0x000fc60003f45270 */
[----:B------:R-:W-:-:S04]  /*0160*/  FFMA R8, R14, 0.00057794078020378947258, R7 ;  /* 0x3a1780f30e087823 */ /* 0x000fc80000000007 */
[----:B------:R-:W-:-:S04]  /*0170*/  FADD R7, R8, -1.9000085592269897461 ;  /* 0xbff3337b08077421 */ /* 0x000fc80000000000 */
[----:B------:R-:W-:-:S04]  /*0180*/  FADD R11, R7, 1.9000085592269897461 ;  /* 0x3ff3337b070b7421 */ /* 0x000fc80000000000 */
[----:B------:R-:W-:Y:S01]  /*0190*/  FADD R8, R8, -R11 ;  /* 0x8000000b08087221 */ /* 0x000fe20000000000 */
[----:B------:R-:W-:Y:S01]  /*01a0*/  HFMA2 R11, -RZ, RZ, 1.875, 0 ;  /* 0x3f800000ff0b7431 */ /* 0x000fe200000001ff */
[----:B0-----:R-:W-:Y:S06]  /*01b0*/  @!P2 BRA `(.L_x_12) ;  /* 0x000000000084a947 */ /* 0x001fec0003800000 */
[----:B------:R-:W-:-:S04]  /*01c0*/  I2FP.F32.S32 R10, R10 ;  /* 0x0000000a000a7245 */ /* 0x000fc80000201400 */
[----:B------:R-:W-:-:S13]  /*01d0*/  FSETP.NAN.AND P0, PT, |R10|, |R10|, PT ;  /* 0x4000000a0a00720b */ /* 0x000fda0003f08200 */
[----:B------:R-:W-:Y:S01]  /*01e0*/  @P0 FADD R11, R10, -0.26794922351837158203 ;  /* 0xbe8930a40a0b0421 */ /* 0x000fe20000000000 */
[----:B------:R-:W-:Y:S06]  /*01f0*/  @P0 BRA `(.L_x_12) ;  /* 0x0000000000740947 */ /* 0x000fec0003800000 */
[CC--:B------:R-:W-:Y:S01]  /*0200*/  FMUL R11, R10.reuse, R7.reuse ;  /* 0x000000070a0b7220 */ /* 0x0c0fe20000400000 */
[----:B------:R-:W-:Y:S01]  /*0210*/  MOV R18, 0x391fcb8e ;  /* 0x391fcb8e00127802 */ /* 0x000fe20000000f00 */
[C---:B------:R-:W-:Y:S02]  /*0220*/  FMUL R19, R10.reuse, 0.5 ;  /* 0x3f0000000a137820 */ /* 0x040fe40000400000 */
[----:B------:R-:W0:Y:S01]  /*0230*/  FRND R14, R11 ;  /* 0x0000000b000e7307 */ /* 0x000e220000201000 */
[----:B------:R-:W-:Y:S01]  /*0240*/  FFMA R15, R10, R7, -R11 ;  /* 0x000000070a0f7223 */ /* 0x000fe2000000080b */
[----:B------:R-:W-:-:S03]  /*0250*/  FSETP.GT.AND P0, PT, |R11|, 152, PT ;  /* 0x431800000b00780b */ /* 0x000fc60003f04200 */
[----:B------:R-:W-:-:S03]  /*0260*/  FFMA R16, R10, R8, R15 ;  /* 0x000000080a107223 */ /* 0x000fc6000000000f */
[----:B------:R-:W1:Y:S01]  /*0270*/  FRND.TRUNC R19, R19 ;  /* 0x0000001300137307 */ /* 0x000e62000020d000 */
[----:B0-----:R-:W-:-:S07]  /*0280*/  FADD R15, R11, -R14 ;  /* 0x8000000e0b0f7221 */ /* 0x001fce0000000000 */
[----:B------:R0:W2:Y:S01]  /*0290*/  F2I.NTZ R17, R11 ;  /* 0x0000000b00117305 */ /* 0x0000a20000203100 */
[----:B------:R-:W-:Y:S01]  /*02a0*/  FSETP.GT.AND P1, PT, R14, RZ, PT ;  /* 0x000000ff0e00720b */ /* 0x000fe20003f24000 */
[----:B------:R-:W-:-:S03]  /*02b0*/  FADD R15, R15, R16 ;  /* 0x000000100f0f7221 */ /* 0x000fc60000000000 */
[----:B------:R-:W-:Y:S01]  /*02c0*/  SEL R14, RZ, 0x83000000, P1 ;  /* 0x83000000ff0e7807 */ /* 0x000fe20000800000 */
[----:B------:R-:W-:Y:S01]  /*02d0*/  FFMA R16, R15, R18, 0.0013391353422775864601 ;  /* 0x3aaf85ed0f107423 */ /* 0x000fe20000000012 */
[----:B-1----:R-:W-:Y:S01]  /*02e0*/  FADD R21, R19, R19 ;  /* 0x0000001313157221 */ /* 0x002fe20000000000 */
[----:B------:R-:W-:Y:S02]  /*02f0*/  FSETP.GEU.AND P1, PT, R11, RZ, PT ;  /* 0x000000ff0b00720b */ /* 0x000fe40003f2e000 */
[C---:B------:R-:W-:Y:S01]  /*0300*/  FFMA R16, R15.reuse, R16, 0.0096188392490148544312 ;  /* 0x3c1d98560f107423 */ /* 0x040fe20000000010 */
[----:B------:R-:W-:Y:S01]  /*0310*/  FADD R21, R10, -R21 ;  /* 0x800000150a157221 */ /* 0x000fe20000000000 */
[----:B0-----:R-:W-:Y:S02]  /*0320*/  FSEL R11, RZ, +INF , !P1 ;  /* 0x7f800000ff0b7808 */ /* 0x001fe40004800000 */
[----:B------:R-:W-:Y:S01]  /*0330*/  FFMA R16, R15, R16, 0.055503588169813156128 ;  /* 0x3d6357bb0f107423 */ /* 0x000fe20000000010 */
[----:B--2---:R-:W-:-:S02]  /*0340*/  LEA R17, R17, -R14, 0x17 ;  /* 0x8000000e11117211 */ /* 0x004fc400078eb8ff */
[----:B------:R-:W-:Y:S01]  /*0350*/  FSETP.NEU.AND P1, PT, |R21|, 1, PT ;  /* 0x3f8000001500780b */ /* 0x000fe20003f2d200 */
[----:B------:R-:W-:-:S04]  /*0360*/  FFMA R16, R15, R16, 0.24022644758224487305 ;  /* 0x3e75fdec0f107423 */ /* 0x000fc80000000010 */
[----:B------:R-:W-:Y:S01]  /*0370*/  FFMA R18, R15, R16, 0.69314718246459960938 ;  /* 0x3f3172180f127423 */ /* 0x000fe20000000010 */
[----:B------:R-:W-:-:S03]  /*0380*/  IADD3 R16, PT, PT, R14, 0x7f000000, RZ ;  /* 0x7f0000000e107810 */ /* 0x000fc60007ffe0ff */
[----:B------:R-:W-:-:S04]  /*0390*/  FFMA R15, R15, R18, 1 ;  /* 0x3f8000000f0f7423 */ /* 0x000fc80000000012 */
[----:B------:R-:W-:-:S04]  /*03a0*/  FMUL R16, R16, R15 ;  /* 0x0000000f10107220 */ /* 0x000fc80000400000 */
[----:B------:R-:W-:-:S05]  /*03b0*/  @!P0 FMUL R11, R17, R16 ;  /* 0x00000010110b8220 */ /* 0x000fca0000400000 */
[----:B------:R-:W-:-:S07]  /*03c0*/  FSEL R11, R11, -R11, P1 ;  /* 0x8000000b0b0b7208 */ /* 0x000fce0000800000 */
.L_x_12:
[----:B-----5:R-:W-:Y:S01]  /*03d0*/  FFMA R2, R3, R11, R2 ;  /* 0x0000000b03027223 */ /* 0x020fe20000000002 */
[----:B------:R-:W-:Y:S01]  /*03e0*/  MOV R15, 0x3f800000 ;  /* 0x3f800000000f7802 */ /* 0x000fe20000000f00 */
[----:B------:R-:W0:Y:S01]  /*03f0*/  LDCU UR5, c[0x0][0x394] ;  /* 0x00007280ff0577ac */ /* 0x000e220008000800 */
[----:B------:R-:W-:Y:S01]  /*0400*/  MOV R10, 0x406ed9ea ;  /* 0x406ed9ea000a7802 */ /* 0x000fe20000000f00 */
[----:B------:R-:W-:Y:S01]  /*0410*/  FMUL R2, R2, 6 ;  /* 0x40c0000002027820 */ /* 0x000fe20000400000 */
[----:B------:R-:W-:Y:S03]  /*0420*/  BSSY.RECONVERGENT B0, `(.L_x_13) ;  /* 0x000000c000007945 */ /* 0x000fe60003800200 */
[----:B------:R-:W-:Y:S01]  /*0430*/  FMUL R2, R2, -0.73205077648162841797 ;  /* 0xbf3b67ae02027820 */ /* 0x000fe20000400000 */
[----:B------:R-:W-:-:S03]  /*0440*/  FFMA R3, R10, -0.26794922351837158203, R15 ;  /* 0xbe8930a40a037823 */ /* 0x000fc6000000000f */
[----:B------:R-:W1:Y:S01]  /*0450*/  FCHK P0, R2, 0.26794922351837158203 ;  /* 0x3e8930a402007902 */ /* 0x000e620000000000 */
[----:B------:R-:W-:-:S04]  /*0460*/  FFMA R3, R3, R10, 3.7320504188537597656 ;  /* 0x406ed9ea03037423 */ /* 0x000fc8000000000a */
[----:B------:R-:W-:-:S04]  /*0470*/  FFMA R10, R2, R3, RZ ;  /* 0x00000003020a7223 */ /* 0x000fc800000000ff */
[----:B------:R-:W-:-:S04]  /*0480*/  FFMA R11, R10, -0.26794922351837158203, R2 ;  /* 0xbe8930a40a0b7823 */ /* 0x000fc80000000002 */
[----:B------:R-:W-:Y:S01]  /*0490*/  FFMA R3, R3, R11, R10 ;  /* 0x0000000b03037223 */ /* 0x000fe2000000000a */
[----:B01----:R-:W-:Y:S06]  /*04a0*/  @!P0 BRA `(.L_x_14) ;  /* 0x00000000000c8947 */ /* 0x003fec0003800000 */
[----:B------:R-:W-:Y:S01]  /*04b0*/  HFMA2 R3, -RZ, RZ, 1.6337890625, 0.14501953125 ;  /* 0x3e8930a4ff037431 */ /* 0x000fe200000001ff */
[----:B------:R-:W-:-:S07]  /*04c0*/  MOV R10, 0x4e0 ;  /* 0x000004e0000a7802 */ /* 0x000fce0000000f00 */
[----:B------:R-:W-:Y:S05]  /*04d0*/  CALL.REL.NOINC `($__internal_0_$__cuda_sm3x_div_rn_noftz_f32_slowpath) ;  /* 0x0000001400407944 */ /* 0x000fea0003c00000 */
.L_x_14:
[----:B------:R-:W-:Y:S05]  /*04e0*/  BSYNC.RECONVERGENT B0 ;  /* 0x0000000000007941 */ /* 0x000fea0003800200 */
.L_x_13:
[----:B------:R-:W0:Y:S02]  /*04f0*/  LDC.64 R10, c[0x0][0x380] ;  /* 0x0000e000ff0a7b82 */ /* 0x000e240000000a00 */
[----:B0-----:R-:W-:-:S05]  /*0500*/  IMAD.WIDE.U32 R10, R9, 0x4, R10 ;  /* 0x00000004090a7825 */ /* 0x001fca00078e000a */
[----:B------:R0:W5:Y:S01]  /*0510*/  LDG.E R2, desc[UR6][R10.64] ;  /* 0x000000060a027981 */ /* 0x000162000c1e1900 */
[----:B------:R-:W-:Y:S01]  /*0520*/  MOV R9, 0x3f800000 ;  /* 0x3f80000000097802 */ /* 0x000fe20000000f00 */
[----:B------:R-:W-:Y:S06]  /*0530*/  @!P2 BRA `(.L_x_15) ;  /* 0x00000000008ca947 */ /* 0x000fec0003800000 */
[----:B------:R-:W1:Y:S02]  /*0540*/  LDCU UR4, c[0x0][0x394] ;  /* 0x00007280ff0477ac */ /* 0x000e640008000800 */
[----:B-1----:R-:W-:-:S06]  /*0550*/  USHF.L.U32 UR4, UR4, 0x1, URZ ;  /* 0x0000000104047899 */ /* 0x002fcc00080006ff */
[----:B0-----:R-:W-:-:S04]  /*0560*/  I2FP.F32.S32 R10, UR4 ;  /* 0x00000004000a7c45 */ /* 0x001fc80008201400 */
[----:B------:R-:W-:-:S13]  /*0570*/  FSETP.NAN.AND P0, PT, |R10|, |R10|, PT ;  /* 0x4000000a0a00720b */ /* 0x000fda0003f08200 */
[----:B------:R-:W-:Y:S01]  /*0580*/  @P0 FADD R9, R10, -0.26794922351837158203 ;  /* 0xbe8930a40a090421 */ /* 0x000fe20000000000 */
[----:B------:R-:W-:Y:S06]  /*0590*/  @P0 BRA `(.L_x_15) ;  /* 0x0000000000740947 */ /* 0x000fec0003800000 */
[CC--:B------:R-:W-:Y:S01]  /*05a0*/  FMUL R14, R7.reuse, R10.reuse ;  /* 0x0000000a070e7220 */ /* 0x0c0fe20000400000 */
[----:B------:R-:W-:Y:S02]  /*05b0*/  HFMA2 R16, -RZ, RZ, 0.64013671875, -15.109375 ;  /* 0x391fcb8eff107431 */ /* 0x000fe400000001ff */
[----:B------:R-:W-:Y:S01]  /*05c0*/  FMUL R15, R10, 0.5 ;  /* 0x3f0000000a0f7820 */ /* 0x000fe20000400000 */
[----:B------:R-:W0:Y:S01]  /*05d0*/  FRND R9, R14 ;  /* 0x0000000e00097307 */ /* 0x000e220000201000 */
[----:B------:R-:W-:Y:S01]  /*05e0*/  FFMA R7, R7, R10, -R14 ;  /* 0x0000000a07077223 */ /* 0x000fe2000000080e */
[----:B------:R-:W-:-:S03]  /*05f0*/  FSETP.GT.AND P1, PT, |R14|, 152, PT ;  /* 0x431800000e00780b */ /* 0x000fc60003f24200 */
[----:B------:R-:W-:-:S03]  /*0600*/  FFMA R8, R8, R10, R7 ;  /* 0x0000000a08087223 */ /* 0x000fc60000000007 */
[----:B------:R-:W1:Y:S01]  /*0610*/  FRND.TRUNC R15, R15 ;  /* 0x0000000f000f7307 */ /* 0x000e62000020d000 */
[----:B0-----:R-:W-:-:S07]  /*0620*/  FADD R7, R14, -R9 ;  /* 0x800000090e077221 */ /* 0x001fce0000000000 */
[----:B------:R-:W0:Y:S01]  /*0630*/  F2I.NTZ R11, R14 ;  /* 0x0000000e000b7305 */ /* 0x000e220000203100 */
[----:B------:R-:W-:Y:S01]  /*0640*/  FSETP.GT.AND P0, PT, R9, RZ, PT ;  /* 0x000000ff0900720b */ /* 0x000fe20003f04000 */
[----:B------:R-:W-:-:S04]  /*0650*/  FADD R7, R7, R8 ;  /* 0x0000000807077221 */ /* 0x000fc80000000000 */
[----:B------:R-:W-:Y:S01]  /*0660*/  FFMA R8, R7, R16, 0.0013391353422775864601 ;  /* 0x3aaf85ed07087423 */ /* 0x000fe20000000010 */
[----:B-1----:R-:W-:-:S03]  /*0670*/  FADD R17, R15, R15 ;  /* 0x0000000f0f117221 */ /* 0x002fc60000000000 */
[----:B------:R-:W-:Y:S01]  /*0680*/  FFMA R8, R7, R8, 0.0096188392490148544312 ;  /* 0x3c1d985607087423 */ /* 0x000fe20000000008 */
[----:B------:R-:W-:-:S03]  /*0690*/  FADD R17, R10, -R17 ;  /* 0x800000110a117221 */ /* 0x000fc60000000000 */
[----:B------:R-:W-:-:S04]  /*06a0*/  FFMA R8, R7, R8, 0.055503588169813156128 ;  /* 0x3d6357bb07087423 */ /* 0x000fc80000000008 */
[C---:B------:R-:W-:Y:S01]  /*06b0*/  FFMA R16, R7.reuse, R8, 0.24022644758224487305 ;  /* 0x3e75fdec07107423 */ /* 0x040fe20000000008 */
[----:B------:R-:W-:Y:S02]  /*06c0*/  SEL R8, RZ, 0x83000000, P0 ;  /* 0x83000000ff087807 */ /* 0x000fe40000000000 */
[----:B------:R-:W-:Y:S01]  /*06d0*/  FSETP.GEU.AND P0, PT, R14, RZ, PT ;  /* 0x000000ff0e00720b */ /* 0x000fe20003f0e000 */
[----:B------:R-:W-:Y:S01]  /*06e0*/  FFMA R16, R7, R16, 0.69314718246459960938 ;  /* 0x3f31721807107423 */ /* 0x000fe20000000010 */
[----:B------:R-:W-:Y:S02]  /*06f0*/  IADD3 R9, PT, PT, R8, 0x7f000000, RZ ;  /* 0x7f00000008097810 */ /* 0x000fe40007ffe0ff */
[----:B0-----:R-:W-:Y:S01]  /*0700*/  LEA R11, R11, -R8, 0x17 ;  /* 0x800000080b0b7211 */ /* 0x001fe200078eb8ff */
[----:B------:R-:W-:Y:S01]  /*0710*/  FFMA R16, R7, R16, 1 ;  /* 0x3f80000007107423 */ /* 0x000fe20000000010 */
[----:B------:R-:W-:Y:S02]  /*0720*/  FSEL R7, RZ, +INF , !P0 ;  /* 0x7f800000ff077808 */ /* 0x000fe40004000000 */
[----:B------:R-:W-:Y:S01]  /*0730*/  FSETP.NEU.AND P0, PT, |R17|, 1, PT ;  /* 0x3f8000001100780b */ /* 0x000fe20003f0d200 */
[----:B------:R-:W-:-:S04]  /*0740*/  FMUL R16, R9, R16 ;  /* 0x0000001009107220 */ /* 0x000fc80000400000 */
[----:B------:R-:W-:-:S05]  /*0750*/  @!P1 FMUL R7, R11, R16 ;  /* 0x000000100b079220 */ /* 0x000fca0000400000 */
[----:B------:R-:W-:-:S07]  /*0760*/  FSEL R9, R7, -R7, P0 ;  /* 0x8000000707097208 */ /* 0x000fce0000000000 */
.L_x_15:
[----:B------:R-:W-:Y:S01]  /*0770*/  FADD R9, -R9, 1 ;  /* 0x3f80000009097421 */ /* 0x000fe20000000100 */
[----:B-----5:R-:W-:Y:S01]  /*0780*/  FFMA R2, R2, 6, R3 ;  /* 0x40c0000002027823 */ /* 0x020fe20000000003 */
[----:B------:R-:W-:Y:S02]  /*0790*/  BSSY.RECONVERGENT B0, `(.L_x_16) ;  /* 0x000000d000007945 */ /* 0x000fe40003800200 */
[----:B------:R-:W1:Y:S01]  /*07a0*/  MUFU.RCP R7, R9 ;  /* 0x0000000900077308 */ /* 0x000e620000001000 */
[----:B------:R-:W-:-:S07]  /*07b0*/  FMUL R2, R2, -0.26794922351837158203 ;  /* 0xbe8930a402027820 */ /* 0x000fce0000400000 */
[----:B------:R-:W2:Y:S01]  /*07c0*/  FCHK P0, R2, R9 ;  /* 0x0000000902007302 */ /* 0x000ea20000000000 */
[----:B-1----:R-:W-:-:S04]  /*07d0*/  FFMA R8, -R9, R7, 1 ;  /* 0x3f80000009087423 */ /* 0x002fc80000000107 */
[----:B------:R-:W-:-:S04]  /*07e0*/  FFMA R7, R7, R8, R7 ;  /* 0x0000000807077223 */ /* 0x000fc80000000007 */
[----:B------:R-:W-:-:S04]  /*07f0*/  FFMA R8, R2, R7, RZ ;  /* 0x0000000702087223 */ /* 0x000fc800000000ff */
[----:B------:R-:W-:-:S04]  /*0800*/  FFMA R3, -R9, R8, R2 ;  /* 0x0000000809037223 */ /* 0x000fc80000000102 */
[----:B------:R-:W-:Y:S01]  /*0810*/  FFMA R3, R7, R3, R8 ;  /* 0x0000000307037223 */ /* 0x000fe20000000008 */
[----:B--2---:R-:W-:Y:S06]  /*0820*/  @!P0 BRA `(.L_x_17) ;  /* 0x00000000000c8947 */ /* 0x004fec0003800000 */
[----:B------:R-:W-:Y:S02]  /*0830*/  MOV R3, R9 ;  /* 0x0000000900037202 */ /* 0x000fe40000000f00 */
[----:B0-----:R-:W-:-:S07]  /*0840*/  MOV R10, 0x860 ;  /* 0x00000860000a7802 */ /* 0x001fce0000000f00 */
[----:B------:R-:W-:Y:S05]  /*0850*/  CALL.REL.NOINC `($__internal_0_$__cuda_sm3x_div_rn_noftz_f32_slowpath) ;  /* 0x0000001000607944 */ /* 0x000fea0003c00000 */
.L_x_17:
[----:B------:R-:W-:Y:S05]  /*0860*/  BSYNC.RECONVERGENT B0 ;  /* 0x0000000000007941 */ /* 0x000fea0003800200 */
.L_x_16:
[----:B------:R-:W1:Y:S01]  /*0870*/  LDC R2, c[0x0][0x394] ;  /* 0x0000e500ff027b82 */ /* 0x000e620000000800 */
[----:B------:R2:W-:Y:S01]  /*0880*/  STG.E desc[UR6][R12.64], R3 ;  /* 0x000000030c007986 */ /* 0x0005e2000c101906 */
[----:B-1----:R-:W-:-:S13]  /*0890*/  ISETP.GE.AND P0, PT, R2, 0x2, PT ;  /* 0x000000020200780c */ /* 0x002fda0003f06270 */
[----:B--2---:R-:W-:Y:S05]  /*08a0*/  @!P0 BRA `(.L_x_18) ;  /* 0x00000010003c8947 */ /* 0x004fea0003800000 */
[----:B------:R-:W-:Y:S01]  /*08b0*/  IADD3 R7, PT, PT, R2, -0x2, RZ ;  /* 0xfffffffe02077810 */ /* 0x000fe20007ffe0ff */
[----:B------:R-:W-:Y:S01]  /*08c0*/  HFMA2 R18, -RZ, RZ, 0, 5.9604644775390625e-08 ;  /* 0x00000001ff127431 */ /* 0x000fe200000001ff */
[----:B------:R-:W-:Y:S02]  /*08d0*/  LOP3.LUT R3, R0, 0x7, RZ, 0xc0, !PT ;  /* 0x0000000700037812 */ /* 0x000fe400078ec0ff */
[----:B------:R-:W-:-:S13]  /*08e0*/  ISETP.GE.U32.AND P0, PT, R7, 0x7, PT ;  /* 0x000000070700780c */ /* 0x000fda0003f06070 */
[----:B------:R-:W-:Y:S05]  /*08f0*/  @!P0 BRA `(.L_x_19) ;  /* 0x0000000000dc8947 */ /* 0x000fea0003800000 */
[----:B------:R-:W1:Y:S01]  /*0900*/  LDC R20, c[0x0][0x390] ;  /* 0x0000e400ff147b82 */ /* 0x000e620000000800 */
[----:B------:R-:W-:Y:S02]  /*0910*/  LOP3.LUT R22, R0, 0xfffffff8, RZ, 0xc0, !PT ;  /* 0xfffffff800167812 */ /* 0x000fe400078ec0ff */
[----:B------:R-:W-:Y:S02]  /*0920*/  MOV R21, RZ ;  /* 0x000000ff00157202 */ /* 0x000fe40000000f00 */
[----:B------:R-:W-:Y:S02]  /*0930*/  MOV R18, RZ ;  /* 0x000000ff00127202 */ /* 0x000fe40000000f00 */
[----:B------:R-:W-:Y:S01]  /*0940*/  IADD3 R22, PT, PT, -R22, RZ, RZ ;  /* 0x000000ff16167210 */ /* 0x000fe20007ffe1ff */
[----:B------:R-:W2:Y:S06]  /*0950*/  LDC R19, c[0x0][0x390] ;  /* 0x0000e400ff137b82 */ /* 0x000eac0000000800 */
.L_x_20:
[----:B0--3--:R-:W-:-:S04]  /*0960*/  IMAD.WIDE R10, R21, 0x4, R12 ;  /* 0x00000004150a7825 */ /* 0x009fc800078e020c */
[----:B-1----:R-:W-:Y:S02]  /*0970*/  IMAD.WIDE R14, R20, 0x4, R12 ;  /* 0x00000004140e7825 */ /* 0x002fe400078e020c */
[----:B------:R-:W3:Y:S04]  /*0980*/  LDG.E R10, desc[UR6][R10.64] ;  /* 0x000000060a0a7981 */ /* 0x000ee8000c1e1900 */
[----:B------:R-:W4:Y:S01]  /*0990*/  LDG.E R8, desc[UR6][R14.64] ;  /* 0x000000060e087981 */ /* 0x000f22000c1e1900 */
[----:B--2---:R-:W-:-:S04]  /*09a0*/  IMAD.WIDE R16, R19, 0x4, R14 ;  /* 0x0000000413107825 */ /* 0x004fc800078e020e */
[----:B---3--:R-:W-:-:S04]  /*09b0*/  FMUL R9, R10, 0.26794922351837158203 ;  /* 0x3e8930a40a097820 */ /* 0x008fc80000400000 */
[----:B----4-:R-:W-:-:S05]  /*09c0*/  FFMA R23, R8, 6, -R9 ;  /* 0x40c0000008177823 */ /* 0x010fca0000000809 */
[----:B------:R0:W-:Y:S04]  /*09d0*/  STG.E desc[UR6][R14.64], R23 ;  /* 0x000000170e007986 */ /* 0x0001e8000c101906 */
[----:B------:R-:W2:Y:S01]  /*09e0*/  LDG.E R8, desc[UR6][R16.64] ;  /* 0x0000000610087981 */ /* 0x000ea2000c1e1900 */
[----:B------:R-:W-:-:S04]  /*09f0*/  FMUL R9, R23, 0.26794922351837158203 ;  /* 0x3e8930a417097820 */ /* 0x000fc80000400000 */
[----:B--2---:R-:W-:Y:S01]  /*0a00*/  FFMA R25, R8, 6, -R9 ;  /* 0x40c0000008197823 */ /* 0x004fe20000000809 */
[----:B------:R-:W-:-:S04]  /*0a10*/  IMAD.WIDE R8, R19, 0x4, R16 ;  /* 0x0000000413087825 */ /* 0x000fc800078e0210 */
[----:B------:R1:W-:Y:S04]  /*0a20*/  STG.E desc[UR6][R16.64], R25 ;  /* 0x0000001910007986 */ /* 0x0003e8000c101906 */
[----:B------:R-:W2:Y:S01]  /*0a30*/  LDG.E R10, desc[UR6][R8.64] ;  /* 0x00000006080a7981 */ /* 0x000ea2000c1e1900 */
[----:B------:R-:W-:-:S04]  /*0a40*/  FMUL R11, R25, 0.26794922351837158203 ;  /* 0x3e8930a4190b7820 */ /* 0x000fc80000400000 */
[----:B--2---:R-:W-:Y:S01]  /*0a50*/  FFMA R27, R10, 6, -R11 ;  /* 0x40c000000a1b7823 */ /* 0x004fe2000000080b */
[----:B------:R-:W-:-:S04]  /*0a60*/  IMAD.WIDE R10, R19, 0x4, R8 ;  /* 0x00000004130a7825 */ /* 0x000fc800078e0208 */
[----:B------:R2:W-:Y:S04]  /*0a70*/  STG.E desc[UR6][R8.64], R27 ;  /* 0x0000001b08007986 */ /* 0x0005e8000c101906 */
[----:B0-----:R-:W3:Y:S01]  /*0a80*/  LDG.E R14, desc[UR6][R10.64] ;  /* 0x000000060a0e7981 */ /* 0x001ee2000c1e1900 */
[----:B------:R-:W-:-:S04]  /*0a90*/  FMUL R15, R27, 0.26794922351837158203 ;  /* 0x3e8930a41b0f7820 */ /* 0x000fc80000400000 */
[----:B---3--:R-:W-:Y:S01]  /*0aa0*/  FFMA R23, R14, 6, -R15 ;  /* 0x40c000000e177823 */ /* 0x008fe2000000080f */
[----:B------:R-:W-:-:S04]  /*0ab0*/  IMAD.WIDE R14, R19, 0x4, R10 ;  /* 0x00000004130e7825 */ /* 0x000fc800078e020a */
[----:B------:R0:W-:Y:S04]  /*0ac0*/  STG.E desc[UR6][R10.64], R23 ;  /* 0x000000170a007986 */ /* 0x0001e8000c101906 */
[----:B-1----:R-:W3:Y:S01]  /*0ad0*/  LDG.E R16, desc[UR6][R14.64] ;  /* 0x000000060e107981 */ /* 0x002ee2000c1e1900 */
[----:B------:R-:W-:-:S04]  /*0ae0*/  FMUL R17, R23, 0.26794922351837158203 ;  /* 0x3e8930a417117820 */ /* 0x000fc80000400000 */
[----:B---3--:R-:W-:Y:S01]  /*0af0*/  FFMA R25, R16, 6, -R17 ;  /* 0x40c0000010197823 */ /* 0x008fe20000000811 */
[----:B------:R-:W-:-:S04]  /*0b00*/  IMAD.WIDE R16, R19, 0x4, R14 ;  /* 0x0000000413107825 */ /* 0x000fc800078e020e */
[----:B------:R1:W-:Y:S04]  /*0b10*/  STG.E desc[UR6][R14.64], R25 ;  /* 0x000000190e007986 */ /* 0x0003e8000c101906 */
[----:B--2---:R-:W2:Y:S01]  /*0b20*/  LDG.E R8, desc[UR6][R16.64] ;  /* 0x0000000610087981 */ /* 0x004ea2000c1e1900 */
[----:B------:R-:W-:-:S04]  /*0b30*/  FMUL R9, R25, 0.26794922351837158203 ;  /* 0x3e8930a419097820 */ /* 0x000fc80000400000 */
[----:B--2---:R-:W-:Y:S01]  /*0b40*/  FFMA R27, R8, 6, -R9 ;  /* 0x40c00000081b7823 */ /* 0x004fe20000000809 */
[----:B------:R-:W-:-:S04]  /*0b50*/  IMAD.WIDE R8, R19, 0x4, R16 ;  /* 0x0000000413087825 */ /* 0x000fc800078e0210 */
[----:B------:R3:W-:Y:S04]  /*0b60*/  STG.E desc[UR6][R16.64], R27 ;  /* 0x0000001b10007986 */ /* 0x0007e8000c101906 */
[----:B0-----:R-:W2:Y:S01]  /*0b70*/  LDG.E R10, desc[UR6][R8.64] ;  /* 0x00000006080a7981 */ /* 0x001ea2000c1e1900 */
[----:B------:R-:W-:-:S04]  /*0b80*/  FMUL R11, R27, 0.26794922351837158203 ;  /* 0x3e8930a41b0b7820 */ /* 0x000fc80000400000 */
[----:B--2---:R-:W-:Y:S01]  /*0b90*/  FFMA R23, R10, 6, -R11 ;  /* 0x40c000000a177823 */ /* 0x004fe2000000080b */
[----:B------:R-:W-:-:S04]  /*0ba0*/  IMAD.WIDE R10, R19, 0x4, R8 ;  /* 0x00000004130a7825 */ /* 0x000fc800078e0208 */
[----:B------:R3:W-:Y:S04]  /*0bb0*/  STG.E desc[UR6][R8.64], R23 ;  /* 0x0000001708007986 */ /* 0x0007e8000c101906 */
[----:B-1----:R-:W2:Y:S01]  /*0bc0*/  LDG.E R14, desc[UR6][R10.64] ;  /* 0x000000060a0e7981 */ /* 0x002ea2000c1e1900 */
[----:B------:R-:W-:Y:S01]  /*0bd0*/  FMUL R15, R23, 0.26794922351837158203 ;  /* 0x3e8930a4170f7820 */ /* 0x000fe20000400000 */
[----:B------:R-:W-:Y:S02]  /*0be0*/  IADD3 R22, PT, PT, R22, 0x8, RZ ;  /* 0x0000000816167810 */ /* 0x000fe40007ffe0ff */
[----:B------:R-:W-:Y:S02]  /*0bf0*/  IADD3 R18, PT, PT, R18, 0x8, RZ ;  /* 0x0000000812127810 */ /* 0x000fe40007ffe0ff */
[----:B------:R-:W-:-:S02]  /*0c00*/  ISETP.NE.AND P0, PT, R22, RZ, PT ;  /* 0x000000ff1600720c */ /* 0x000fc40003f05270 */
[C---:B------:R-:W-:Y:S02]  /*0c10*/  LEA R21, R19.reuse, R21, 0x3 ;  /* 0x0000001513157211 */ /* 0x040fe400078e18ff */
[----:B------:R-:W-:Y:S01]  /*0c20*/  LEA R20, R19, R20, 0x3 ;  /* 0x0000001413147211 */ /* 0x000fe200078e18ff */
[----:B--2---:R-:W-:-:S05]  /*0c30*/  FFMA R15, R14, 6, -R15 ;  /* 0x40c000000e0f7823 */ /* 0x004fca000000080f */
[----:B------:R3:W-:Y:S03]  /*0c40*/  STG.E desc[UR6][R10.64], R15 ;  /* 0x0000000f0a007986 */ /* 0x0007e6000c101906 */
[----:B------:R-:W-:Y:S05]  /*0c50*/  @P0 BRA `(.L_x_20) ;  /* 0xfffffffc00400947 */ /* 0x000fea000383ffff */
[----:B------:R-:W-:-:S07]  /*0c60*/  IADD3 R18, PT, PT, R18, 0x1, RZ ;  /* 0x0000000112127810 */ /* 0x000fce0007ffe0ff */
.L_x_19:
[----:B------:R-:W-:-:S13]  /*0c70*/  ISETP.NE.AND P0, PT, R3, RZ, PT ;  /* 0x000000ff0300720c */ /* 0x000fda0003f05270 */
[----:B------:R-:W-:Y:S05]  /*0c80*/  @!P0 BRA `(.L_x_21) ;  /* 0x0000000000f08947 */ /* 0x000fea0003800000 */
[----:B------:R-:W-:Y:S02]  /*0c90*/  ISETP.GE.U32.AND P1, PT, R3, 0x4, PT ;  /* 0x000000040300780c */ /* 0x000fe40003f26070 */
[----:B------:R-:W-:-:S04]  /*0ca0*/  LOP3.LUT R22, R0, 0x3, RZ, 0xc0, !PT ;  /* 0x0000000300167812 */ /* 0x000fc800078ec0ff */
[----:B------:R-:W-:-:S07]  /*0cb0*/  ISETP.NE.AND P2, PT, R22, RZ, PT ;  /* 0x000000ff1600720c */ /* 0x000fce0003f45270 */
[----:B------:R-:W-:Y:S06]  /*0cc0*/  @!P1 BRA `(.L_x_22) ;  /* 0x0000000000689947 */ /* 0x000fec0003800000 */
[----:B---3--:R-:W1:Y:S02]  /*0cd0*/  LDC R17, c[0x0][0x390] ;  /* 0x0000e400ff117b82 */ /* 0x008e640000000800 */
[----:B-1----:R-:W-:-:S05]  /*0ce0*/  IMAD R8, R18, R17, RZ ;  /* 0x0000001112087224 */ /* 0x002fca00078e02ff */
[C---:B------:R-:W-:Y:S01]  /*0cf0*/  IADD3 R21, PT, PT, R8.reuse, -R17, RZ ;  /* 0x8000001108157210 */ /* 0x040fe20007ffe0ff */
[----:B------:R-:W-:-:S04]  /*0d00*/  IMAD.WIDE R8, R8, 0x4, R12 ;  /* 0x0000000408087825 */ /* 0x000fc800078e020c */
[----:B------:R-:W-:Y:S01]  /*0d10*/  IMAD.WIDE R20, R21, 0x4, R12 ;  /* 0x0000000415147825 */ /* 0x000fe200078e020c */
[----:B0-----:R-:W2:Y:S05]  /*0d20*/  LDG.E R10, desc[UR6][R8.64] ;  /* 0x00000006080a7981 */ /* 0x001eaa000c1e1900 */
[----:B------:R-:W3:Y:S02]  /*0d30*/  LDG.E R20, desc[UR6][R20.64] ;  /* 0x0000000614147981 */ /* 0x000ee4000c1e1900 */
[----:B---3--:R-:W-:-:S04]  /*0d40*/  FMUL R11, R20, 0.26794922351837158203 ;  /* 0x3e8930a4140b7820 */ /* 0x008fc80000400000 */
        /* <DEDUP_REMOVED lines=13> */
[----:B0-----:R-:W2:Y:S01]  /*0e20*/  LDG.E R8, desc[UR6][R16.64] ;  /* 0x0000000610087981 */ /* 0x001ea2000c1e1900 */
[----:B------:R-:W-:Y:S01]  /*0e30*/  FMUL R9, R21, 0.26794922351837158203 ;  /* 0x3e8930a415097820 */ /* 0x000fe20000400000 */
[----:B------:R-:W-:-:S03]  /*0e40*/  IADD3 R18, PT, PT, R18, 0x4, RZ ;  /* 0x0000000412127810 */ /* 0x000fc60007ffe0ff */
[----:B--2---:R-:W-:-:S05]  /*0e50*/  FFMA R9, R8, 6, -R9 ;  /* 0x40c0000008097823 */ /* 0x004fca0000000809 */
[----:B------:R1:W-:Y:S02]  /*0e60*/  STG.E desc[UR6][R16.64], R9 ;  /* 0x0000000910007986 */ /* 0x0003e4000c101906 */
.L_x_22:
[----:B------:R-:W-:Y:S05]  /*0e70*/  @!P2 BRA `(.L_x_21) ;  /* 0x000000000074a947 */ /* 0x000fea0003800000 */
[----:B------:R-:W-:-:S13]  /*0e80*/  ISETP.NE.AND P1, PT, R22, 0x1, PT ;  /* 0x000000011600780c */ /* 0x000fda0003f25270 */
[----:B------:R-:W3:Y:S02]  /*0e90*/  @P1 LDC R19, c[0x0][0x390] ;  /* 0x0000e400ff131b82 */ /* 0x000ee40000000800 */
[----:B---3--:R-:W-:-:S05]  /*0ea0*/  @P1 IMAD R8, R18, R19, RZ ;  /* 0x0000001312081224 */ /* 0x008fca00078e02ff */
[C---:B-1----:R-:W-:Y:S01]  /*0eb0*/  @P1 IADD3 R15, PT, PT, R8.reuse, -R19, RZ ;  /* 0x80000013080f1210 */ /* 0x042fe20007ffe0ff */
[----:B------:R-:W-:-:S04]  /*0ec0*/  @P1 IMAD.WIDE R8, R8, 0x4, R12 ;  /* 0x0000000408081825 */ /* 0x000fc800078e020c */
[----:B------:R-:W-:Y:S01]  /*0ed0*/  @P1 IMAD.WIDE R14, R15, 0x4, R12 ;  /* 0x000000040f0e1825 */ /* 0x000fe200078e020c */
[----:B0-----:R-:W2:Y:S05]  /*0ee0*/  @P1 LDG.E R10, desc[UR6][R8.64] ;  /* 0x00000006080a1981 */ /* 0x001eaa000c1e1900 */
[----:B------:R-:W3:Y:S01]  /*0ef0*/  @P1 LDG.E R14, desc[UR6][R14.64] ;  /* 0x000000060e0e1981 */ /* 0x000ee2000c1e1900 */
[----:B------:R-:W-:Y:S01]  /*0f00*/  @P1 IADD3 R18, PT, PT, R18, 0x2, RZ ;  /* 0x0000000212121810 */ /* 0x000fe20007ffe0ff */
[----:B---3--:R-:W-:-:S04]  /*0f10*/  @P1 FMUL R11, R14, 0.26794922351837158203 ;  /* 0x3e8930a40e0b1820 */ /* 0x008fc80000400000 */
[----:B--2---:R-:W-:Y:S01]  /*0f20*/  @P1 FFMA R17, R10, 6, -R11 ;  /* 0x40c000000a111823 */ /* 0x004fe2000000080b */
[----:B------:R-:W-:-:S04]  /*0f30*/  @P1 IMAD.WIDE R10, R19, 0x4, R8 ;  /* 0x00000004130a1825 */ /* 0x000fc800078e0208 */
[----:B------:R0:W-:Y:S04]  /*0f40*/  @P1 STG.E desc[UR6][R8.64], R17 ;  /* 0x0000001108001986 */ /* 0x0001e8000c101906 */
[----:B------:R-:W2:Y:S01]  /*0f50*/  @P1 LDG.E R16, desc[UR6][R10.64] ;  /* 0x000000060a101981 */ /* 0x000ea2000c1e1900 */
[----:B------:R-:W-:-:S04]  /*0f60*/  LOP3.LUT R19, R0, 0x1, RZ, 0xc0, !PT ;  /* 0x0000000100137812 */ /* 0x000fc800078ec0ff */
[----:B------:R-:W-:-:S13]  /*0f70*/  ISETP.NE.U32.AND P2, PT, R19, 0x1, PT ;  /* 0x000000011300780c */ /* 0x000fda0003f45070 */
[----:B------:R-:W1:Y:S01]  /*0f80*/  @!P2 LDC R23, c[0x0][0x390] ;  /* 0x0000e400ff17ab82 */ /* 0x000e620000000800 */
[----:B------:R-:W-:Y:S01]  /*0f90*/  @P1 FMUL R15, R17, 0.26794922351837158203 ;  /* 0x3e8930a4110f1820 */ /* 0x000fe20000400000 */
[----:B-1----:R-:W-:-:S05]  /*0fa0*/  @!P2 IMAD R21, R18, R23, RZ ;  /* 0x000000171215a224 */ /* 0x002fca00078e02ff */
[C---:B------:R-:W-:Y:S01]  /*0fb0*/  @!P2 IADD3 R23, PT, PT, R21.reuse, -R23, RZ ;  /* 0x800000171517a210 */ /* 0x040fe20007ffe0ff */
[----:B0-----:R-:W-:-:S04]  /*0fc0*/  @!P2 IMAD.WIDE R8, R21, 0x4, R12 ;  /* 0x000000041508a825 */ /* 0x001fc800078e020c */
[----:B--2---:R-:W-:Y:S01]  /*0fd0*/  @P1 FFMA R19, R16, 6, -R15 ;  /* 0x40c0000010131823 */ /* 0x004fe2000000080f */
[----:B------:R-:W-:-:S04]  /*0fe0*/  @!P2 IMAD.WIDE R14, R23, 0x4, R12 ;  /* 0x00000004170ea825 */ /* 0x000fc800078e020c */
[----:B------:R2:W-:Y:S04]  /*0ff0*/  @P1 STG.E desc[UR6][R10.64], R19 ;  /* 0x000000130a001986 */ /* 0x0005e8000c101906 */
[----:B------:R-:W3:Y:S04]  /*1000*/  @!P2 LDG.E R14, desc[UR6][R14.64] ;  /* 0x000000060e0ea981 */ /* 0x000ee8000c1e1900 */
[----:B------:R-:W4:Y:S01]  /*1010*/  @!P2 LDG.E R16, desc[UR6][R8.64] ;  /* 0x000000060810a981 */ /* 0x000f22000c1e1900 */
[----:B---3--:R-:W-:-:S04]  /*1020*/  @!P2 FMUL R17, R14, -0.26794922351837158203 ;  /* 0xbe8930a40e11a820 */ /* 0x008fc80000400000 */
[----:B----4-:R-:W-:-:S05]  /*1030*/  @!P2 FFMA R17, R16, 6, R17 ;  /* 0x40c000001011a823 */ /* 0x010fca0000000011 */
[----:B------:R2:W-:Y:S02]  /*1040*/  @!P2 STG.E desc[UR6][R8.64], R17 ;  /* 0x000000110800a986 */ /* 0x0005e4000c101906 */
.L_x_21:
[----:B--23--:R-:W1:Y:S01]  /*1050*/  LDG.E R8, desc[UR6][R4.64] ;  /* 0x0000000604087981 */ /* 0x00ce62000c1e1900 */
[----:B------:R-:W-:Y:S01]  /*1060*/  ISETP.GE.U32.AND P1, PT, R7, 0x7, PT ;  /* 0x000000070700780c */ /* 0x000fe20003f26070 */
[----:B-1----:R-:W-:-:S05]  /*1070*/  FMUL R9, R8, 0.21132488548755645752 ;  /* 0x3e58658d08097820 */ /* 0x002fca0000400000 */
[----:B------:R1:W-:Y:S07]  /*1080*/  STG.E desc[UR6][R4.64], R9 ;  /* 0x0000000904007986 */ /* 0x0003ee000c101906 */
[----:B------:R-:W-:Y:S05]  /*1090*/  @!P1 BRA `(.L_x_23) ;  /* 0x0000000400309947 */ /* 0x000fea0003800000 */
[----:B-1----:R-:W1:Y:S01]  /*10a0*/  LDC R4, c[0x0][0x390] ;  /* 0x0000e400ff047b82 */ /* 0x002e620000000800 */
[C---:B------:R-:W-:Y:S02]  /*10b0*/  IADD3 R9, PT, PT, R2.reuse, -0x4, RZ ;  /* 0xfffffffc02097810 */ /* 0x040fe40007ffe0ff */
[C---:B0-----:R-:W-:Y:S02]  /*10c0*/  IADD3 R11, PT, PT, R2.reuse, -0x5, RZ ;  /* 0xfffffffb020b7810 */ /* 0x041fe40007ffe0ff */
[C---:B------:R-:W-:Y:S02]  /*10d0*/  IADD3 R5, PT, PT, R2.reuse, -0x3, RZ ;  /* 0xfffffffd02057810 */ /* 0x040fe40007ffe0ff */
[C---:B------:R-:W-:Y:S02]  /*10e0*/  IADD3 R15, PT, PT, R2.reuse, -0x6, RZ ;  /* 0xfffffffa020f7810 */ /* 0x040fe40007ffe0ff */
[C---:B------:R-:W-:Y:S02]  /*10f0*/  IADD3 R17, PT, PT, R2.reuse, -0x7, RZ ;  /* 0xfffffff902117810 */ /* 0x040fe40007ffe0ff */
[----:B------:R-:W-:-:S02]  /*1100*/  IADD3 R19, PT, PT, R2, -0x8, RZ ;  /* 0xfffffff802137810 */ /* 0x000fc40007ffe0ff */
[----:B------:R-:W-:Y:S02]  /*1110*/  IADD3 R23, PT, PT, R2, -0x9, RZ ;  /* 0xfffffff702177810 */ /* 0x000fe40007ffe0ff */
[----:B------:R-:W-:-:S04]  /*1120*/  LOP3.LUT R22, R0, 0xfffffff8, RZ, 0xc0, !PT ;  /* 0xfffffff800167812 */ /* 0x000fc800078ec0ff */
[----:B------:R-:W-:Y:S01]  /*1130*/  IADD3 R22, PT, PT, -R22, RZ, RZ ;  /* 0x000000ff16167210 */ /* 0x000fe20007ffe1ff */
[-C--:B-1----:R-:W-:Y:S02]  /*1140*/  IMAD R2, R7, R4.reuse, RZ ;  /* 0x0000000407027224 */ /* 0x082fe400078e02ff */
[-C--:B------:R-:W-:Y:S02]  /*1150*/  IMAD R7, R9, R4.reuse, RZ ;  /* 0x0000000409077224 */ /* 0x080fe400078e02ff */
[-C--:B------:R-:W-:Y:S02]  /*1160*/  IMAD R8, R11, R4.reuse, RZ ;  /* 0x000000040b087224 */ /* 0x080fe400078e02ff */
[-C--:B------:R-:W-:Y:S02]  /*1170*/  IMAD R5, R5, R4.reuse, RZ ;  /* 0x0000000405057224 */ /* 0x080fe400078e02ff */
[-C--:B------:R-:W-:Y:S02]  /*1180*/  IMAD R9, R15, R4.reuse, RZ ;  /* 0x000000040f097224 */ /* 0x080fe400078e02ff */
[----:B------:R-:W-:-:S02]  /*1190*/  IMAD R10, R17, R4, RZ ;  /* 0x00000004110a7224 */ /* 0x000fc400078e02ff */
[-C--:B------:R-:W-:Y:S02]  /*11a0*/  IMAD R11, R19, R4.reuse, RZ ;  /* 0x00000004130b7224 */ /* 0x080fe400078e02ff */
[----:B------:R-:W-:-:S07]  /*11b0*/  IMAD R23, R23, R4, RZ ;  /* 0x0000000417177224 */ /* 0x000fce00078e02ff */
.L_x_24:
[----:B------:R-:W-:-:S04]  /*11c0*/  IMAD.WIDE R16, R6, 0x4, R12 ;  /* 0x0000000406107825 */ /* 0x000fc800078e020c */
[----:B------:R-:W-:Y:S02]  /*11d0*/  IMAD.WIDE R14, R2, 0x4, R12 ;  /* 0x00000004020e7825 */ /* 0x000fe400078e020c */
[----:B------:R-:W2:Y:S04]  /*11e0*/  LDG.E R16, desc[UR6][R16.64] ;  /* 0x0000000610107981 */ /* 0x000ea8000c1e1900 */
[----:B------:R-:W2:Y:S02]  /*11f0*/  LDG.E R19, desc[UR6][R14.64] ;  /* 0x000000060e137981 */ /* 0x000ea4000c1e1900 */
[----:B--2---:R-:W-:-:S04]  /*1200*/  FADD R19, R16, -R19 ;  /* 0x8000001310137221 */ /* 0x004fc80000000000 */
[----:B------:R-:W-:Y:S01]  /*1210*/  FMUL R25, R19, -0.26794922351837158203 ;  /* 0xbe8930a413197820 */ /* 0x000fe20000400000 */
[----:B------:R-:W-:-:S04]  /*1220*/  IMAD.WIDE R18, R5, 0x4, R12 ;  /* 0x0000000405127825 */ /* 0x000fc800078e020c */
[----:B------:R0:W-:Y:S04]  /*1230*/  STG.E desc[UR6][R14.64], R25 ;  /* 0x000000190e007986 */ /* 0x0001e8000c101906 */
        /* <DEDUP_REMOVED lines=10> */
[----:B0-----:R-:W3:Y:S02]  /*12e0*/  LDG.E R14, desc[UR6][R16.64] ;  /* 0x00000006100e7981 */ /* 0x001ee4000c1e1900 */
[----:B---3--:R-:W-:-:S04]  /*12f0*/  FADD R14, R29, -R14 ;  /* 0x8000000e1d0e7221 */ /* 0x008fc80000000000 */
[----:B------:R-:W-:Y:S01]  /*1300*/  FMUL R25, R14, -0.26794922351837158203 ;  /* 0xbe8930a40e197820 */ /* 0x000fe20000400000 */
[----:B------:R-:W-:-:S04]  /*1310*/  IMAD.WIDE R14, R9, 0x4, R12 ;  /* 0x00000004090e7825 */ /* 0x000fc800078e020c */
[----:B------:R0:W-:Y:S04]  /*1320*/  STG.E desc[UR6][R16.64], R25 ;  /* 0x0000001910007986 */ /* 0x0001e8000c101906 */
[----:B-1----:R-:W3:Y:S02]  /*1330*/  LDG.E R18, desc[UR6][R14.64] ;  /* 0x000000060e127981 */ /* 0x002ee4000c1e1900 */
[----:B---3--:R-:W-:-:S04]  /*1340*/  FADD R18, R25, -R18 ;  /* 0x8000001219127221 */ /* 0x008fc80000000000 */
[----:B------:R-:W-:Y:S01]  /*1350*/  FMUL R27, R18, -0.26794922351837158203 ;  /* 0xbe8930a4121b7820 */ /* 0x000fe20000400000 */
[----:B------:R-:W-:-:S04]  /*1360*/  IMAD.WIDE R18, R10, 0x4, R12 ;  /* 0x000000040a127825 */ /* 0x000fc800078e020c */
[----:B------:R1:W-:Y:S04]  /*1370*/  STG.E desc[UR6][R14.64], R27 ;  /* 0x0000001b0e007986 */ /* 0x0003e8000c101906 */
[----:B--2---:R-:W2:Y:S02]  /*1380*/  LDG.E R20, desc[UR6][R18.64] ;  /* 0x0000000612147981 */ /* 0x004ea4000c1e1900 */
        /* <DEDUP_REMOVED lines=9> */
[----:B-1----:R-:W3:Y:S01]  /*1420*/  LDG.E R14, desc[UR6][R16.64] ;  /* 0x00000006100e7981 */ /* 0x002ee2000c1e1900 */
[----:B------:R-:W-:Y:S01]  /*1430*/  IADD3 R22, PT, PT, R22, 0x8, RZ ;  /* 0x0000000816167810 */ /* 0x000fe20007ffe0ff */
[----:B------:R-:W-:-:S03]  /*1440*/  UIADD3 UR5, UPT, UPT, UR5, -0x8, URZ ;  /* 0xfffffff805057890 */ /* 0x000fc6000fffe0ff */
[----:B------:R-:W-:Y:S01]  /*1450*/  ISETP.NE.AND P1, PT, R22, RZ, PT ;  /* 0x000000ff1600720c */ /* 0x000fe20003f25270 */
[----:B---3--:R-:W-:-:S04]  /*1460*/  FADD R14, R25, -R14 ;  /* 0x8000000e190e7221 */ /* 0x008fc80000000000 */
[----:B------:R-:W-:Y:S01]  /*1470*/  FMUL R15, R14, -0.26794922351837158203 ;  /* 0xbe8930a40e0f7820 */ /* 0x000fe20000400000 */
[----:B------:R-:W-:-:S04]  /*1480*/  IADD3 R14, PT, PT, -R4, RZ, RZ ;  /* 0x000000ff040e7210 */ /* 0x000fc80007ffe1ff */
[----:B------:R2:W-:Y:S01]  /*1490*/  STG.E desc[UR6][R16.64], R15 ;  /* 0x0000000f10007986 */ /* 0x0005e2000c101906 */
[C---:B------:R-:W-:Y:S02]  /*14a0*/  LEA R5, R14.reuse, R5, 0x3 ;  /* 0x000000050e057211 */ /* 0x040fe400078e18ff */
[C---:B------:R-:W-:Y:S02]  /*14b0*/  LEA R7, R14.reuse, R7, 0x3 ;  /* 0x000000070e077211 */ /* 0x040fe400078e18ff */
[C---:B------:R-:W-:Y:S02]  /*14c0*/  LEA R8, R14.reuse, R8, 0x3 ;  /* 0x000000080e087211 */ /* 0x040fe400078e18ff */
[C---:B------:R-:W-:Y:S02]  /*14d0*/  LEA R9, R14.reuse, R9, 0x3 ;  /* 0x000000090e097211 */ /* 0x040fe400078e18ff */
[C---:B------:R-:W-:Y:S02]  /*14e0*/  LEA R10, R14.reuse, R10, 0x3 ;  /* 0x0000000a0e0a7211 */ /* 0x040fe400078e18ff */
[----:B------:R-:W-:-:S02]  /*14f0*/  LEA R11, R14, R11, 0x3 ;  /* 0x0000000b0e0b7211 */ /* 0x000fc400078e18ff */
[C---:B------:R-:W-:Y:S02]  /*1500*/  LEA R23, R14.reuse, R23, 0x3 ;  /* 0x000000170e177211 */ /* 0x040fe400078e18ff */
[C---:B------:R-:W-:Y:S02]  /*1510*/  LEA R2, R14.reuse, R2, 0x3 ;  /* 0x000000020e027211 */ /* 0x040fe400078e18ff */
[----:B------:R-:W-:Y:S01]  /*1520*/  LEA R6, R14, R6, 0x3 ;  /* 0x000000060e067211 */ /* 0x000fe200078e18ff */
[----:B--2---:R-:W-:Y:S06]  /*1530*/  @P1 BRA `(.L_x_24) ;  /* 0xfffffffc00201947 */ /* 0x004fec000383ffff */
[----:B------:R-:W-:-:S06]  /*1540*/  UIADD3 UR4, UPT, UPT, UR5, -0x2, URZ ;  /* 0xfffffffe05047890 */ /* 0x000fcc000fffe0ff */
[----:B------:R-:W-:-:S07]  /*1550*/  MOV R7, UR4 ;  /* 0x0000000400077c02 */ /* 0x000fce0008000f00 */
.L_x_23:
[----:B------:R-:W-:Y:S05]  /*1560*/  @!P0 EXIT ;  /* 0x000000000000894d */ /* 0x000fea0003800000 */
[----:B------:R-:W-:Y:S02]  /*1570*/  ISETP.GE.U32.AND P0, PT, R3, 0x4, PT ;  /* 0x000000040300780c */ /* 0x000fe40003f06070 */
[----:B------:R-:W-:-:S04]  /*1580*/  LOP3.LUT R14, R0, 0x3, RZ, 0xc0, !PT ;  /* 0x00000003000e7812 */ /* 0x000fc800078ec0ff */
[----:B------:R-:W-:-:S07]  /*1590*/  ISETP.NE.AND P1, PT, R14, RZ, PT ;  /* 0x000000ff0e00720c */ /* 0x000fce0003f25270 */
[----:B------:R-:W-:Y:S06]  /*15a0*/  @!P0 BRA `(.L_x_25) ;  /* 0x0000000000748947 */ /* 0x000fec0003800000 */
[----:B------:R-:W0:Y:S02]  /*15b0*/  LDCU UR4, c[0x0][0x390] ;  /* 0x00007200ff0477ac */ /* 0x000e240008000800 */
[----:B0-----:R-:W-:-:S04]  /*15c0*/  IMAD R11, R7, UR4, RZ ;  /* 0x00000004070b7c24 */ /* 0x001fc8000f8e02ff */
[C---:B-1----:R-:W-:Y:S01]  /*15d0*/  IMAD.WIDE R4, R11.reuse, 0x4, R12 ;  /* 0x000000040b047825 */ /* 0x042fe200078e020c */
[----:B------:R-:W-:-:S04]  /*15e0*/  IADD3 R3, PT, PT, R11, UR4, RZ ;  /* 0x000000040b037c10 */ /* 0x000fc8000fffe0ff */
[----:B------:R-:W2:Y:S01]  /*15f0*/  LDG.E R9, desc[UR6][R4.64] ;  /* 0x0000000604097981 */ /* 0x000ea2000c1e1900 */
[----:B------:R-:W-:-:S06]  /*1600*/  IMAD.WIDE R2, R3, 0x4, R12 ;  /* 0x0000000403027825 */ /* 0x000fcc00078e020c */
[----:B------:R-:W2:Y:S01]  /*1610*/  LDG.E R2, desc[UR6][R2.64] ;  /* 0x0000000602027981 */ /* 0x000ea2000c1e1900 */
[----:B------:R-:W-:Y:S01]  /*1620*/  IADD3 R11, PT, PT, R11, -UR4, RZ ;  /* 0x800000040b0b7c10 */ /* 0x000fe2000fffe0ff */
[----:B--2---:R-:W-:-:S04]  /*1630*/  FADD R9, R2, -R9 ;  /* 0x8000000902097221 */ /* 0x004fc80000000000 */
[----:B------:R-:W-:Y:S01]  /*1640*/  FMUL R15, R9, -0.26794922351837158203 ;  /* 0xbe8930a4090f7820 */ /* 0x000fe20000400000 */
[----:B------:R-:W-:-:S04]  /*1650*/  IMAD.WIDE R8, R11, 0x4, R12 ;  /* 0x000000040b087825 */ /* 0x000fc800078e020c */
[----:B------:R0:W-:Y:S04]  /*1660*/  STG.E desc[UR6][R4.64], R15 ;  /* 0x0000000f04007986 */ /* 0x0001e8000c101906 */
[----:B------:R-:W2:Y:S01]  /*1670*/  LDG.E R6, desc[UR6][R8.64] ;  /* 0x0000000608067981 */ /* 0x000ea2000c1e1900 */
[----:B------:R-:W-:-:S05]  /*1680*/  IADD3 R19, PT, PT, R11, -UR4, RZ ;  /* 0x800000040b137c10 */ /* 0x000fca000fffe0ff */
[----:B------:R-:W-:-:S04]  /*1690*/  IMAD.WIDE R10, R19, 0x4, R12 ;  /* 0x00000004130a7825 */ /* 0x000fc800078e020c */
[----:B--2---:R-:W-:-:S04]  /*16a0*/  FADD R6, R15, -R6 ;  /* 0x800000060f067221 */ /* 0x004fc80000000000 */
[----:B------:R-:W-:-:S05]  /*16b0*/  FMUL R17, R6, -0.26794922351837158203 ;  /* 0xbe8930a406117820 */ /* 0x000fca0000400000 */
[----:B------:R2:W-:Y:S04]  /*16c0*/  STG.E desc[UR6][R8.64], R17 ;  /* 0x0000001108007986 */ /* 0x0005e8000c101906 */
[----:B------:R-:W3:Y:S01]  /*16d0*/  LDG.E R2, desc[UR6][R10.64] ;  /* 0x000000060a027981 */ /* 0x000ee2000c1e1900 */
[----:B------:R-:W-:Y:S01]  /*16e0*/  IADD3 R3, PT, PT, R19, -UR4, RZ ;  /* 0x8000000413037c10 */ /* 0x000fe2000fffe0ff */
[----:B---3--:R-:W-:-:S04]  /*16f0*/  FADD R2, R17, -R2 ;  /* 0x8000000211027221 */ /* 0x008fc80000000000 */
[----:B------:R-:W-:Y:S01]  /*1700*/  FMUL R19, R2, -0.26794922351837158203 ;  /* 0xbe8930a402137820 */ /* 0x000fe20000400000 */
[----:B------:R-:W-:-:S04]  /*1710*/  IMAD.WIDE R2, R3, 0x4, R12 ;  /* 0x0000000403027825 */ /* 0x000fc800078e020c */
[----:B------:R2:W-:Y:S04]  /*1720*/  STG.E desc[UR6][R10.64], R19 ;  /* 0x000000130a007986 */ /* 0x0005e8000c101906 */
[----:B0-----:R-:W3:Y:S01]  /*1730*/  LDG.E R4, desc[UR6][R2.64] ;  /* 0x0000000602047981 */ /* 0x001ee2000c1e1900 */
[----:B------:R-:W-:Y:S01]  /*1740*/  IADD3 R7, PT, PT, R7, -0x4, RZ ;  /* 0xfffffffc07077810 */ /* 0x000fe20007ffe0ff */
[----:B---3--:R-:W-:-:S04]  /*1750*/  FADD R4, R19, -R4 ;  /* 0x8000000413047221 */ /* 0x008fc80000000000 */
[----:B------:R-:W-:-:S05]  /*1760*/  FMUL R5, R4, -0.26794922351837158203 ;  /* 0xbe8930a404057820 */ /* 0x000fca0000400000 */
[----:B------:R2:W-:Y:S02]  /*1770*/  STG.E desc[UR6][R2.64], R5 ;  /* 0x0000000502007986 */ /* 0x0005e4000c101906 */
.L_x_25:
[----:B------:R-:W-:Y:S05]  /*1780*/  @!P1 EXIT ;  /* 0x000000000000994d */ /* 0x000fea0003800000 */
[----:B------:R-:W-:Y:S02]  /*1790*/  ISETP.NE.AND P0, PT, R14, 0x1, PT ;  /* 0x000000010e00780c */ /* 0x000fe40003f05270 */
[----:B------:R-:W-:-:S04]  /*17a0*/  LOP3.LUT R0, R0, 0x1, RZ, 0xc0, !PT ;  /* 0x0000000100007812 */ /* 0x000fc800078ec0ff */
[----:B------:R-:W-:-:S07]  /*17b0*/  ISETP.NE.U32.AND P1, PT, R0, 0x1, PT ;  /* 0x000000010000780c */ /* 0x000fce0003f25070 */
[----:B------:R-:W-:Y:S06]  /*17c0*/  @!P0 BRA `(.L_x_26) ;  /* 0x0000000000448947 */ /* 0x000fec0003800000 */
[----:B------:R-:W0:Y:S02]  /*17d0*/  LDCU UR4, c[0x0][0x390] ;  /* 0x00007200ff0477ac */ /* 0x000e240008000800 */
[----:B0-2---:R-:W-:-:S04]  /*17e0*/  IMAD R11, R7, UR4, RZ ;  /* 0x00000004070b7c24 */ /* 0x005fc8000f8e02ff */
        /* <DEDUP_REMOVED lines=11> */
[----:B------:R-:W-:Y:S01]  /*18a0*/  IADD3 R7, PT, PT, R7, -0x2, RZ ;  /* 0xfffffffe07077810 */ /* 0x000fe20007ffe0ff */
[----:B--2---:R-:W-:-:S04]  /*18b0*/  FADD R0, R11, -R0 ;  /* 0x800000000b007221 */ /* 0x004fc80000000000 */
[----:B------:R-:W-:-:S05]  /*18c0*/  FMUL R15, R0, -0.26794922351837158203 ;  /* 0xbe8930a4000f7820 */ /* 0x000fca0000400000 */
[----:B------:R3:W-:Y:S02]  /*18d0*/  STG.E desc[UR6][R8.64], R15 ;  /* 0x0000000f08007986 */ /* 0x0007e4000c101906 */
.L_x_26:
[----:B------:R-:W-:Y:S05]  /*18e0*/  @P1 EXIT ;  /* 0x000000000000194d */ /* 0x000fea0003800000 */
[----:B------:R-:W2:Y:S02]  /*18f0*/  LDCU UR4, c[0x0][0x390] ;  /* 0x00007200ff0477ac */ /* 0x000ea40008000800 */
[----:B--2---:R-:W-:-:S05]  /*1900*/  IMAD R3, R7, UR4, RZ ;  /* 0x0000000407037c24 */ /* 0x004fca000f8e02ff */
[C---:B-1-3--:R-:W-:Y:S01]  /*1910*/  IADD3 R5, PT, PT, R3.reuse, UR4, RZ ;  /* 0x0000000403057c10 */ /* 0x04afe2000fffe0ff */
[----:B------:R-:W-:-:S04]  /*1920*/  IMAD.WIDE R2, R3, 0x4, R12 ;  /* 0x0000000403027825 */ /* 0x000fc800078e020c */
[----:B------:R-:W-:Y:S02]  /*1930*/  IMAD.WIDE R12, R5, 0x4, R12 ;  /* 0x00000004050c7825 */ /* 0x000fe400078e020c */
[----:B------:R-:W2:Y:S04]  /*1940*/  LDG.E R5, desc[UR6][R2.64] ;  /* 0x0000000602057981 */ /* 0x000ea8000c1e1900 */
[----:B------:R-:W2:Y:S02]  /*1950*/  LDG.E R12, desc[UR6][R12.64] ;  /* 0x000000060c0c7981 */ /* 0x000ea4000c1e1900 */
[----:B--2---:R-:W-:-:S04]  /*1960*/  FADD R5, R12, -R5 ;  /* 0x800000050c057221 */ /* 0x004fc80000000000 */
[----:B------:R-:W-:-:S05]  /*1970*/  FMUL R5, R5, -0.26794922351837158203 ;  /* 0xbe8930a405057820 */ /* 0x000fca0000400000 */
[----:B------:R-:W-:Y:S01]  /*1980*/  STG.E desc[UR6][R2.64], R5 ;  /* 0x0000000502007986 */ /* 0x000fe2000c101906 */
[----:B------:R-:W-:Y:S05]  /*1990*/  EXIT ;  /* 0x000000000000794d */ /* 0x000fea0003800000 */
.L_x_18:
[----:B------:R-:W2:Y:S02]  /*19a0*/  LDG.E R0, desc[UR6][R4.64] ;  /* 0x0000000604007981 */ /* 0x000ea4000c1e1900 */
[----:B--2---:R-:W-:-:S05]  /*19b0*/  FMUL R3, R0, 0.21132488548755645752 ;  /* 0x3e58658d00037820 */ /* 0x004fca0000400000 */
[----:B------:R-:W-:Y:S01]  /*19c0*/  STG.E desc[UR6][R4.64], R3 ;  /* 0x0000000304007986 */ /* 0x000fe2000c101906 */
[----:B------:R-:W-:Y:S05]  /*19d0*/  EXIT ;  /* 0x000000000000794d */ /* 0x000fea0003800000 */
        .weak           $__internal_0_$__cuda_sm3x_div_rn_noftz_f32_slowpath
        .type           $__internal_0_$__cuda_sm3x_div_rn_noftz_f32_slowpath,@function
        .size           $__internal_0_$__cuda_sm3x_div_rn_noftz_f32_slowpath,(.L_x_71 - $__internal_0_$__cuda_sm3x_div_rn_noftz_f32_slowpath)
$__internal_0_$__cuda_sm3x_div_rn_noftz_f32_slowpath:
[----:B------:R-:W-:Y:S01]  /*19e0*/  SHF.R.U32.HI R14, RZ, 0x17, R3 ;  /* 0x00000017ff0e7819 */ /* 0x000fe20000011603 */
[----:B------:R-:W-:Y:S01]  /*19f0*/  BSSY.RECONVERGENT B1, `(.L_x_27) ;  /* 0x0000062000017945 */ /* 0x000fe20003800200 */
[----:B------:R-:W-:Y:S02]  /*1a00*/  SHF.R.U32.HI R11, RZ, 0x17, R2 ;  /* 0x00000017ff0b7819 */ /* 0x000fe40000011602 */
[----:B------:R-:W-:Y:S02]  /*1a10*/  LOP3.LUT R14, R14, 0xff, RZ, 0xc0, !PT ;  /* 0x000000ff0e0e7812 */ /* 0x000fe400078ec0ff */
[----:B------:R-:W-:Y:S02]  /*1a20*/  LOP3.LUT R15, R11, 0xff, RZ, 0xc0, !PT ;  /* 0x000000ff0b0f7812 */ /* 0x000fe400078ec0ff */
[----:B------:R-:W-:Y:S02]  /*1a30*/  IADD3 R17, PT, PT, R14, -0x1, RZ ;  /* 0xffffffff0e117810 */ /* 0x000fe40007ffe0ff */
[----:B------:R-:W-:-:S02]  /*1a40*/  IADD3 R16, PT, PT, R15, -0x1, RZ ;  /* 0xffffffff0f107810 */ /* 0x000fc40007ffe0ff */
[----:B------:R-:W-:-:S04]  /*1a50*/  ISETP.GT.U32.AND P0, PT, R17, 0xfd, PT ;  /* 0x000000fd1100780c */ /* 0x000fc80003f04070 */
[----:B------:R-:W-:-:S13]  /*1a60*/  ISETP.GT.U32.OR P0, PT, R16, 0xfd, P0 ;  /* 0x000000fd1000780c */ /* 0x000fda0000704470 */
[----:B------:R-:W-:Y:S01]  /*1a70*/  @!P0 MOV R11, RZ ;  /* 0x000000ff000b8202 */ /* 0x000fe20000000f00 */
[----:B------:R-:W-:Y:S06]  /*1a80*/  @!P0 BRA `(.L_x_28) ;  /* 0x00000000005c8947 */ /* 0x000fec0003800000 */
[----:B------:R-:W-:Y:S02]  /*1a90*/  FSETP.GTU.FTZ.AND P0, PT, |R2|, +INF , PT ;  /* 0x7f8000000200780b */ /* 0x000fe40003f1c200 */
[----:B------:R-:W-:-:S04]  /*1aa0*/  FSETP.GTU.FTZ.AND P1, PT, |R3|, +INF , PT ;  /* 0x7f8000000300780b */ /* 0x000fc80003f3c200 */
[----:B------:R-:W-:-:S13]  /*1ab0*/  PLOP3.LUT P0, PT, P0, P1, PT, 0xf8, 0x8f ;  /* 0x00000000008f781c */ /* 0x000fda0000703f70 */
[----:B------:R-:W-:Y:S05]  /*1ac0*/  @P0 BRA `(.L_x_29) ;  /* 0x00000004004c0947 */ /* 0x000fea0003800000 */
[----:B------:R-:W-:-:S13]  /*1ad0*/  LOP3.LUT P0, RZ, R3, 0x7fffffff, R2, 0xc8, !PT ;  /* 0x7fffffff03ff7812 */ /* 0x000fda000780c802 */
[----:B------:R-:W-:Y:S05]  /*1ae0*/  @!P0 BRA `(.L_x_30) ;  /* 0x00000004003c8947 */ /* 0x000fea0003800000 */
[C---:B------:R-:W-:Y:S02]  /*1af0*/  FSETP.NEU.FTZ.AND P3, PT, |R2|.reuse, +INF , PT ;  /* 0x7f8000000200780b */ /* 0x040fe40003f7d200 */
[----:B------:R-:W-:Y:S02]  /*1b00*/  FSETP.NEU.FTZ.AND P1, PT, |R3|, +INF , PT ;  /* 0x7f8000000300780b */ /* 0x000fe40003f3d200 */
[----:B------:R-:W-:-:S11]  /*1b10*/  FSETP.NEU.FTZ.AND P0, PT, |R2|, +INF , PT ;  /* 0x7f8000000200780b */ /* 0x000fd60003f1d200 */
[----:B------:R-:W-:Y:S05]  /*1b20*/  @!P1 BRA !P3, `(.L_x_30) ;  /* 0x00000004002c9947 */ /* 0x000fea0005800000 */
[----:B------:R-:W-:-:S04]  /*1b30*/  LOP3.LUT P3, RZ, R2, 0x7fffffff, RZ, 0xc0, !PT ;  /* 0x7fffffff02ff7812 */ /* 0x000fc8000786c0ff */
[----:B------:R-:W-:-:S13]  /*1b40*/  PLOP3.LUT P1, PT, P1, P3, PT, 0x2f, 0xf2 ;  /* 0x0000000000f2781c */ /* 0x000fda0000f26577 */
[----:B------:R-:W-:Y:S05]  /*1b50*/  @P1 BRA `(.L_x_31) ;  /* 0x0000000400181947 */ /* 0x000fea0003800000 */
[----:B------:R-:W-:-:S04]  /*1b60*/  LOP3.LUT P1, RZ, R3, 0x7fffffff, RZ, 0xc0, !PT ;  /* 0x7fffffff03ff7812 */ /* 0x000fc8000782c0ff */
[----:B------:R-:W-:-:S13]  /*1b70*/  PLOP3.LUT P0, PT, P0, P1, PT, 0x2f, 0xf2 ;  /* 0x0000000000f2781c */ /* 0x000fda0000702577 */
[----:B------:R-:W-:Y:S05]  /*1b80*/  @P0 BRA `(.L_x_32) ;  /* 0x0000000400000947 */ /* 0x000fea0003800000 */
[----:B------:R-:W-:Y:S02]  /*1b90*/  ISETP.GE.AND P0, PT, R16, RZ, PT ;  /* 0x000000ff1000720c */ /* 0x000fe40003f06270 */
[----:B------:R-:W-:-:S11]  /*1ba0*/  ISETP.GE.AND P1, PT, R17, RZ, PT ;  /* 0x000000ff1100720c */ /* 0x000fd60003f26270 */
[----:B------:R-:W-:Y:S01]  /*1bb0*/  @P0 MOV R11, RZ ;  /* 0x000000ff000b0202 */ /* 0x000fe20000000f00 */
[----:B------:R-:W-:Y:S01]  /*1bc0*/  @!P0 FFMA R2, R2, 1.84467440737095516160e+19, RZ ;  /* 0x5f80000002028823 */ /* 0x000fe200000000ff */
[----:B------:R-:W-:Y:S01]  /*1bd0*/  @!P0 MOV R11, 0xffffffc0 ;  /* 0xffffffc0000b8802 */ /* 0x000fe20000000f00 */
[----:B------:R-:W-:-:S03]  /*1be0*/  @!P1 FFMA R3, R3, 1.84467440737095516160e+19, RZ ;  /* 0x5f80000003039823 */ /* 0x000fc600000000ff */
[----:B------:R-:W-:-:S07]  /*1bf0*/  @!P1 IADD3 R11, PT, PT, R11, 0x40, RZ ;  /* 0x000000400b0b9810 */ /* 0x000fce0007ffe0ff */
.L_x_28:
[----:B------:R-:W-:Y:S01]  /*1c00*/  LEA R16, R14, 0xc0800000, 0x17 ;  /* 0xc08000000e107811 */ /* 0x000fe200078eb8ff */
[----:B------:R-:W-:Y:S01]  /*1c10*/  BSSY.RECONVERGENT B2, `(.L_x_33) ;  /* 0x0000036000027945 */ /* 0x000fe20003800200 */
[----:B------:R-:W-:Y:S02]  /*1c20*/  IADD3 R15, PT, PT, R15, -0x7f, RZ ;  /* 0xffffff810f0f7810 */ /* 0x000fe40007ffe0ff */
[----:B------:R-:W-:-:S03]  /*1c30*/  IADD3 R16, PT, PT, -R16, R3, RZ ;  /* 0x0000000310107210 */ /* 0x000fc60007ffe1ff */
[C---:B------:R-:W-:Y:S01]  /*1c40*/  IMAD R2, R15.reuse, -0x800000, R2 ;  /* 0xff8000000f027824 */ /* 0x040fe200078e0202 */
[----:B------:R0:W1:Y:S01]  /*1c50*/  MUFU.RCP R3, R16 ;  /* 0x0000001000037308 */ /* 0x0000620000001000 */
[----:B------:R-:W-:Y:S01]  /*1c60*/  FADD.FTZ R17, -R16, -RZ ;  /* 0x800000ff10117221 */ /* 0x000fe20000010100 */
[----:B0-----:R-:W-:-:S04]  /*1c70*/  IADD3 R16, PT, PT, R15, 0x7f, -R14 ;  /* 0x0000007f0f107810 */ /* 0x001fc80007ffe80e */
[----:B------:R-:W-:Y:S01]  /*1c80*/  IADD3 R11, PT, PT, R16, R11, RZ ;  /* 0x0000000b100b7210 */ /* 0x000fe20007ffe0ff */
[----:B-1----:R-:W-:-:S04]  /*1c90*/  FFMA R18, R3, R17, 1 ;  /* 0x3f80000003127423 */ /* 0x002fc80000000011 */
[----:B------:R-:W-:-:S04]  /*1ca0*/  FFMA R3, R3, R18, R3 ;  /* 0x0000001203037223 */ /* 0x000fc80000000003 */
[----:B------:R-:W-:-:S04]  /*1cb0*/  FFMA R18, R2, R3, RZ ;  /* 0x0000000302127223 */ /* 0x000fc800000000ff */
[----:B------:R-:W-:-:S04]  /*1cc0*/  FFMA R19, R17, R18, R2 ;  /* 0x0000001211137223 */ /* 0x000fc80000000002 */
[----:B------:R-:W-:-:S04]  /*1cd0*/  FFMA R18, R3, R19, R18 ;  /* 0x0000001303127223 */ /* 0x000fc80000000012 */
[----:B------:R-:W-:-:S04]  /*1ce0*/  FFMA R17, R17, R18, R2 ;  /* 0x0000001211117223 */ /* 0x000fc80000000002 */
[----:B------:R-:W-:-:S05]  /*1cf0*/  FFMA R2, R3, R17, R18 ;  /* 0x0000001103027223 */ /* 0x000fca0000000012 */
[----:B------:R-:W-:-:S04]  /*1d00*/  SHF.R.U32.HI R14, RZ, 0x17, R2 ;  /* 0x00000017ff0e7819 */ /* 0x000fc80000011602 */
[----:B------:R-:W-:-:S04]  /*1d10*/  LOP3.LUT R14, R14, 0xff, RZ, 0xc0, !PT ;  /* 0x000000ff0e0e7812 */ /* 0x000fc800078ec0ff */
[----:B------:R-:W-:-:S04]  /*1d20*/  IADD3 R19, PT, PT, R14, R11, RZ ;  /* 0x0000000b0e137210 */ /* 0x000fc80007ffe0ff */
[----:B------:R-:W-:-:S04]  /*1d30*/  IADD3 R14, PT, PT, R19, -0x1, RZ ;  /* 0xffffffff130e7810 */ /* 0x000fc80007ffe0ff */
[----:B------:R-:W-:-:S13]  /*1d40*/  ISETP.GE.U32.AND P0, PT, R14, 0xfe, PT ;  /* 0x000000fe0e00780c */ /* 0x000fda0003f06070 */
[----:B------:R-:W-:Y:S05]  /*1d50*/  @!P0 BRA `(.L_x_34) ;  /* 0x0000000000808947 */ /* 0x000fea0003800000 */
[----:B------:R-:W-:-:S13]  /*1d60*/  ISETP.GT.AND P0, PT, R19, 0xfe, PT ;  /* 0x000000fe1300780c */ /* 0x000fda0003f04270 */
[----:B------:R-:W-:Y:S05]  /*1d70*/  @P0 BRA `(.L_x_35) ;  /* 0x00000000006c0947 */ /* 0x000fea0003800000 */
[----:B------:R-:W-:-:S13]  /*1d80*/  ISETP.GE.AND P0, PT, R19, 0x1, PT ;  /* 0x000000011300780c */ /* 0x000fda0003f06270 */
[----:B------:R-:W-:Y:S05]  /*1d90*/  @P0 BRA `(.L_x_36) ;  /* 0x0000000000740947 */ /* 0x000fea0003800000 */
[----:B------:R-:W-:Y:S02]  /*1da0*/  ISETP.GE.AND P0, PT, R19, -0x18, PT ;  /* 0xffffffe81300780c */ /* 0x000fe40003f06270 */
[----:B------:R-:W-:-:S11]  /*1db0*/  LOP3.LUT R2, R2, 0x80000000, RZ, 0xc0, !PT ;  /* 0x8000000002027812 */ /* 0x000fd600078ec0ff */
[----:B------:R-:W-:Y:S05]  /*1dc0*/  @!P0 BRA `(.L_x_36) ;  /* 0x0000000000688947 */ /* 0x000fea0003800000 */
[-CC-:B------:R-:W-:Y:S01]  /*1dd0*/  FFMA.RZ R11, R3, R17.reuse, R18.reuse ;  /* 0x00000011030b7223 */ /* 0x180fe2000000c012 */
[----:B------:R-:W-:Y:S01]  /*1de0*/  IADD3 R16, PT, PT, R19, 0x20, RZ ;  /* 0x0000002013107810 */ /* 0x000fe20007ffe0ff */
[-CC-:B------:R-:W-:Y:S01]  /*1df0*/  FFMA.RM R14, R3, R17.reuse, R18.reuse ;  /* 0x00000011030e7223 */ /* 0x180fe20000004012 */
[----:B------:R-:W-:Y:S02]  /*1e00*/  ISETP.NE.AND P3, PT, R19, RZ, PT ;  /* 0x000000ff1300720c */ /* 0x000fe40003f65270 */
[----:B------:R-:W-:Y:S01]  /*1e10*/  LOP3.LUT R15, R11, 0x7fffff, RZ, 0xc0, !PT ;  /* 0x007fffff0b0f7812 */ /* 0x000fe200078ec0ff */
[----:B------:R-:W-:Y:S01]  /*1e20*/  FFMA.RP R11, R3, R17, R18 ;  /* 0x00000011030b7223 */ /* 0x000fe20000008012 */
[----:B------:R-:W-:Y:S02]  /*1e30*/  ISETP.NE.AND P1, PT, R19, RZ, PT ;  /* 0x000000ff1300720c */ /* 0x000fe40003f25270 */
[----:B------:R-:W-:Y:S02]  /*1e40*/  LOP3.LUT R15, R15, 0x800000, RZ, 0xfc, !PT ;  /* 0x008000000f0f7812 */ /* 0x000fe400078efcff */
[----:B------:R-:W-:-:S02]  /*1e50*/  IADD3 R3, PT, PT, -R19, RZ, RZ ;  /* 0x000000ff13037210 */ /* 0x000fc40007ffe1ff */
[----:B------:R-:W-:Y:S02]  /*1e60*/  SHF.L.U32 R16, R15, R16, RZ ;  /* 0x000000100f107219 */ /* 0x000fe400000006ff */
[----:B------:R-:W-:Y:S02]  /*1e70*/  FSETP.NEU.FTZ.AND P0, PT, R11, R14, PT ;  /* 0x0000000e0b00720b */ /* 0x000fe40003f1d000 */
[----:B------:R-:W-:Y:S02]  /*1e80*/  SEL R14, R3, RZ, P3 ;  /* 0x000000ff030e7207 */ /* 0x000fe40001800000 */
[----:B------:R-:W-:Y:S02]  /*1e90*/  ISETP.NE.AND P1, PT, R16, RZ, P1 ;  /* 0x000000ff1000720c */ /* 0x000fe40000f25270 */
[----:B------:R-:W-:Y:S02]  /*1ea0*/  SHF.R.U32.HI R14, RZ, R14, R15 ;  /* 0x0000000eff0e7219 */ /* 0x000fe4000001160f */
[----:B------:R-:W-:-:S02]  /*1eb0*/  PLOP3.LUT P0, PT, P0, P1, PT, 0xf8, 0x8f ;  /* 0x00000000008f781c */ /* 0x000fc40000703f70 */
[----:B------:R-:W-:Y:S02]  /*1ec0*/  SHF.R.U32.HI R16, RZ, 0x1, R14 ;  /* 0x00000001ff107819 */ /* 0x000fe4000001160e */
[----:B------:R-:W-:-:S04]  /*1ed0*/  SEL R3, RZ, 0x1, !P0 ;  /* 0x00000001ff037807 */ /* 0x000fc80004000000 */
[----:B------:R-:W-:-:S04]  /*1ee0*/  LOP3.LUT R3, R3, 0x1, R16, 0xf8, !PT ;  /* 0x0000000103037812 */ /* 0x000fc800078ef810 */
[----:B------:R-:W-:-:S04]  /*1ef0*/  LOP3.LUT R3, R3, R14, RZ, 0xc0, !PT ;  /* 0x0000000e03037212 */ /* 0x000fc800078ec0ff */
[----:B------:R-:W-:-:S04]  /*1f00*/  IADD3 R3, PT, PT, R16, R3, RZ ;  /* 0x0000000310037210 */ /* 0x000fc80007ffe0ff */
[----:B------:R-:W-:Y:S01]  /*1f10*/  LOP3.LUT R2, R3, R2, RZ, 0xfc, !PT ;  /* 0x0000000203027212 */ /* 0x000fe200078efcff */
[----:B------:R-:W-:Y:S06]  /*1f20*/  BRA `(.L_x_36) ;  /* 0x0000000000107947 */ /* 0x000fec0003800000 */
.L_x_35:
[----:B------:R-:W-:-:S04]  /*1f30*/  LOP3.LUT R2, R2, 0x80000000, RZ, 0xc0, !PT ;  /* 0x8000000002027812 */ /* 0x000fc800078ec0ff */
[----:B------:R-:W-:Y:S01]  /*1f40*/  LOP3.LUT R2, R2, 0x7f800000, RZ, 0xfc, !PT ;  /* 0x7f80000002027812 */ /* 0x000fe200078efcff */
[----:B------:R-:W-:Y:S06]  /*1f50*/  BRA `(.L_x_36) ;  /* 0x0000000000047947 */ /* 0x000fec0003800000 */
.L_x_34:
[----:B------:R-:W-:-:S07]  /*1f60*/  LEA R2, R11, R2, 0x17 ;  /* 0x000000020b027211 */ /* 0x000fce00078eb8ff */
.L_x_36:
[----:B------:R-:W-:Y:S05]  /*1f70*/  BSYNC.RECONVERGENT B2 ;  /* 0x0000000000027941 */ /* 0x000fea0003800200 */
.L_x_33:
[----:B------:R-:W-:Y:S05]  /*1f80*/  BRA `(.L_x_37) ;  /* 0x0000000000207947 */ /* 0x000fea0003800000 */
.L_x_32:
[----:B------:R-:W-:-:S04]  /*1f90*/  LOP3.LUT R2, R3, 0x80000000, R2, 0x48, !PT ;  /* 0x8000000003027812 */ /* 0x000fc800078e4802 */
[----:B------:R-:W-:Y:S01]  /*1fa0*/  LOP3.LUT R2, R2, 0x7f800000, RZ, 0xfc, !PT ;  /* 0x7f80000002027812 */ /* 0x000fe200078efcff */
[----:B------:R-:W-:Y:S06]  /*1fb0*/  BRA `(.L_x_37) ;  /* 0x0000000000147947 */ /* 0x000fec0003800000 */
.L_x_31:
[----:B------:R-:W-:Y:S01]  /*1fc0*/  LOP3.LUT R2, R3, 0x80000000, R2, 0x48, !PT ;  /* 0x8000000003027812 */ /* 0x000fe200078e4802 */
[----:B------:R-:W-:Y:S06]  /*1fd0*/  BRA `(.L_x_37) ;  /* 0x00000000000c7947 */ /* 0x000fec0003800000 */
.L_x_30:
[----:B------:R-:W0:Y:S01]  /*1fe0*/  MUFU.RSQ R2, -QNAN ;  /* 0xffc0000000027908 */ /* 0x000e220000001400 */
[----:B------:R-:W-:Y:S05]  /*1ff0*/  BRA `(.L_x_37) ;  /* 0x0000000000047947 */ /* 0x000fea0003800000 */
.L_x_29:
[----:B------:R-:W-:-:S07]  /*2000*/  FADD.FTZ R2, R2, R3 ;  /* 0x0000000302027221 */ /* 0x000fce0000010000 */
.L_x_37:
[----:B------:R-:W-:Y:S05]  /*2010*/  BSYNC.RECONVERGENT B1 ;  /* 0x0000000000017941 */ /* 0x000fea0003800200 */
.L_x_27:
[----:B------:R-:W-:Y:S01]  /*2020*/  HFMA2 R11, -RZ, RZ, 0, 0 ;  /* 0x00000000ff0b7431 */ /* 0x000fe200000001ff */
[----:B0-----:R-:W-:-:S03]  /*2030*/  MOV R3, R2 ;  /* 0x0000000200037202 */ /* 0x001fc60000000f00 */
[----:B------:R-:W-:Y:S05]  /*2040*/  RET.REL.NODEC R10 `(_Z12compute_colsPKfPfii) ;  /* 0xffffffdc0aec7950 */ /* 0x000fea0003c3ffff */
.L_x_38:
        /* <DEDUP_REMOVED lines=11> */
.L_x_71:


//--------------------- .text._Z13compute_linesPKfPfii --------------------------
	.section	.text._Z13compute_linesPKfPfii,"ax",@progbits
	.align	128
        .global         _Z13compute_linesPKfPfii
        .type           _Z13compute_linesPKfPfii,@function
        .size           _Z13compute_linesPKfPfii,(.L_x_72 - _Z13compute_linesPKfPfii)
        .other          _Z13compute_linesPKfPfii,@"STO_CUDA_ENTRY STV_DEFAULT"
_Z13compute_linesPKfPfii:
.text._Z13compute_linesPKfPfii:
[----:B------:R-:W-:Y:S01]  /*0000*/  LDC R1, c[0x0][0x37c] ;  /* 0x0000df00ff017b82 */ /* 0x000fe20000000800 */
[----:B------:R-:W0:Y:S07]  /*0010*/  S2R R0, SR_TID.X ;  /* 0x0000000000007919 */ /* 0x000e2e0000002100 */
[----:B------:R-:W0:Y:S01]  /*0020*/  S2UR UR4, SR_CTAID.X ;  /* 0x00000000000479c3 */ /* 0x000e220000002500 */
[----:B------:R-:W1:Y:S01]  /*0030*/  LDCU.64 UR8, c[0x0][0x380] ;  /* 0x00007000ff0877ac */ /* 0x000e620008000a00 */
[----:B------:R-:W2:Y:S06]  /*0040*/  LDCU.64 UR6, c[0x0][0x358] ;  /* 0x00006b00ff0677ac */ /* 0x000eac0008000a00 */
[----:B------:R-:W0:Y:S08]  /*0050*/  LDC R3, c[0x0][0x360] ;  /* 0x0000d800ff037b82 */ /* 0x000e300000000800 */
[----:B------:R-:W3:Y:S01]  /*0060*/  LDC R12, c[0x0][0x390] ;  /* 0x0000e400ff0c7b82 */ /* 0x000ee20000000800 */
[----:B0-----:R-:W-:-:S02]  /*0070*/  IMAD R3, R3, UR4, R0 ;  /* 0x0000000403037c24 */ /* 0x001fc4000f8e0200 */
[----:B------:R-:W-:Y:S01]  /*0080*/  HFMA2 R2, -RZ, RZ, 1.9296875, -0.048675537109375 ;  /* 0x3fb8aa3bff027431 */ /* 0x000fe200000001ff */
[----:B------:R-:W-:Y:S01]  /*0090*/  MOV R11, 0x31137cd7 ;  /* 0x31137cd7000b7802 */ /* 0x000fe20000000f00 */
[----:B------:R-:W0:Y:S01]  /*00a0*/  LDCU.64 UR4, c[0x0][0x388] ;  /* 0x00007100ff0477ac */ /* 0x000e220008000a00 */
[----:B---3--:R-:W-:-:S04]  /*00b0*/  IMAD R3, R3, R12, RZ ;  /* 0x0000000c03037224 */ /* 0x008fc800078e02ff */
[----:B------:R-:W-:-:S03]  /*00c0*/  IMAD.WIDE.U32 R8, R3, 0x4, RZ ;  /* 0x0000000403087825 */ /* 0x000fc600078e00ff */
[----:B-1----:R-:W-:-:S04]  /*00d0*/  IADD3 R6, P0, PT, R8, UR8, RZ ;  /* 0x0000000808067c10 */ /* 0x002fc8000ff1e0ff */
[----:B------:R-:W-:-:S05]  /*00e0*/  IADD3.X R7, PT, PT, R9, UR9, RZ, P0, !PT ;  /* 0x0000000909077c10 */ /* 0x000fca00087fe4ff */
[----:B--2---:R-:W5:Y:S01]  /*00f0*/  LDG.E R0, desc[UR6][R6.64] ;  /* 0x0000000606007981 */ /* 0x004f62000c1e1900 */
[----:B------:R-:W-:Y:S01]  /*0100*/  MOV R13, 0x3d8df1c8 ;  /* 0x3d8df1c8000d7802 */ /* 0x000fe20000000f00 */
[----:B------:R-:W-:Y:S01]  /*0110*/  FFMA R2, -R11, R2, 4.5025693395928101381e-08 ;  /* 0x334162460b027423 */ /* 0x000fe20000000102 */
[C---:B------:R-:W-:Y:S01]  /*0120*/  ISETP.NE.AND P2, PT, R12.reuse, RZ, PT ;  /* 0x000000ff0c00720c */ /* 0x040fe20003f45270 */
[----:B------:R-:W-:-:S04]  /*0130*/  IMAD.WIDE R4, R12, 0x4, R6 ;  /* 0x000000040c047825 */ /* 0x000fc800078e0206 */
[----:B------:R-:W-:-:S04]  /*0140*/  FFMA R2, R13, 1.9251366722983220825e-08, R2 ;  /* 0x32a55e340d027823 */ /* 0x000fc80000000002 */
[----:B------:R-:W-:Y:S01]  /*0150*/  FFMA R2, -R11, 0.0017338222824037075043, R2 ;  /* 0x3ae3416c0b027823 */ /* 0x000fe20000000102 */
[----:B------:R1:W5:Y:S03]  /*0160*/  LDG.E R5, desc[UR6][R4.64+-0x4] ;  /* 0xfffffc0604057981 */ /* 0x000366000c1e1900 */
[----:B------:R-:W-:-:S04]  /*0170*/  FFMA R10, R13, 0.00057794078020378947258, R2 ;  /* 0x3a1780f30d0a7823 */ /* 0x000fc80000000002 */
[----:B------:R-:W-:-:S04]  /*0180*/  FADD R2, R10, -1.9000085592269897461 ;  /* 0xbff3337b0a027421 */ /* 0x000fc80000000000 */
[----:B------:R-:W-:Y:S01]  /*0190*/  FADD R11, R2, 1.9000085592269897461 ;  /* 0x3ff3337b020b7421 */ /* 0x000fe20000000000 */
[----:B-1----:R-:W-:-:S03]  /*01a0*/  HFMA2 R4, -RZ, RZ, 1.875, 0 ;  /* 0x3f800000ff047431 */ /* 0x002fc600000001ff */
[----:B------:R-:W-:Y:S01]  /*01b0*/  FADD R10, R10, -R11 ;  /* 0x8000000b0a0a7221 */ /* 0x000fe20000000000 */
        /* <DEDUP_REMOVED lines=34> */
.L_x_39:
[----:B-----5:R-:W-:Y:S01]  /*03e0*/  FFMA R0, R5, R4, R0 ;  /* 0x0000000405007223 */ /* 0x020fe20000000000 */
[----:B------:R-:W-:Y:S01]  /*03f0*/  MOV R12, 0x3f800000 ;  /* 0x3f800000000c7802 */ /* 0x000fe20000000f00 */
[----:B------:R-:W-:Y:S01]  /*0400*/  BSSY.RECONVERGENT B0, `(.L_x_40) ;  /* 0x0000010000007945 */ /* 0x000fe20003800200 */
[----:B------:R-:W-:Y:S01]  /*0410*/  MOV R11, 0x406ed9ea ;  /* 0x406ed9ea000b7802 */ /* 0x000fe20000000f00 */
[----:B------:R-:W-:-:S04]  /*0420*/  FMUL R0, R0, 6 ;  /* 0x40c0000000007820 */ /* 0x000fc80000400000 */
[----:B------:R-:W-:Y:S01]  /*0430*/  FMUL R0, R0, -0.73205077648162841797 ;  /* 0xbf3b67ae00007820 */ /* 0x000fe20000400000 */
[----:B------:R-:W-:-:S03]  /*0440*/  FFMA R4, R11, -0.26794922351837158203, R12 ;  /* 0xbe8930a40b047823 */ /* 0x000fc6000000000c */
[----:B------:R-:W0:Y:S01]  /*0450*/  FCHK P0, R0, 0.26794922351837158203 ;  /* 0x3e8930a400007902 */ /* 0x000e220000000000 */
[----:B------:R-:W-:Y:S01]  /*0460*/  FFMA R11, R4, R11, 3.7320504188537597656 ;  /* 0x406ed9ea040b7423 */ /* 0x000fe2000000000b */
[----:B------:R-:W-:-:S03]  /*0470*/  LEA R4, P1, R3, UR4, 0x2 ;  /* 0x0000000403047c11 */ /* 0x000fc6000f8210ff */
[----:B------:R-:W-:Y:S01]  /*0480*/  FFMA R12, R0, R11, RZ ;  /* 0x0000000b000c7223 */ /* 0x000fe200000000ff */
[----:B------:R-:W-:-:S03]  /*0490*/  LEA.HI.X R5, R3, UR5, RZ, 0x2, P1 ;  /* 0x0000000503057c11 */ /* 0x000fc600088f14ff */
[----:B------:R-:W-:-:S04]  /*04a0*/  FFMA R13, R12, -0.26794922351837158203, R0 ;  /* 0xbe8930a40c0d7823 */ /* 0x000fc80000000000 */
[----:B------:R-:W-:Y:S01]  /*04b0*/  FFMA R3, R11, R13, R12 ;  /* 0x0000000d0b037223 */ /* 0x000fe2000000000c */
[----:B0-----:R-:W-:Y:S06]  /*04c0*/  @!P0 BRA `(.L_x_41) ;  /* 0x00000000000c8947 */ /* 0x001fec0003800000 */
[----:B------:R-:W-:Y:S01]  /*04d0*/  HFMA2 R3, -RZ, RZ, 1.6337890625, 0.14501953125 ;  /* 0x3e8930a4ff037431 */ /* 0x000fe200000001ff */
[----:B------:R-:W-:-:S07]  /*04e0*/  MOV R12, 0x500 ;  /* 0x00000500000c7802 */ /* 0x000fce0000000f00 */
[----:B------:R-:W-:Y:S05]  /*04f0*/  CALL.REL.NOINC `($__internal_1_$__cuda_sm3x_div_rn_noftz_f32_slowpath) ;  /* 0x0000001c004c7944 */ /* 0x000fea0003c00000 */
.L_x_41:
[----:B------:R-:W-:Y:S05]  /*0500*/  BSYNC.RECONVERGENT B0 ;  /* 0x0000000000007941 */ /* 0x000fea0003800200 */
.L_x_40:
[----:B------:R0:W5:Y:S01]  /*0510*/  LDG.E R0, desc[UR6][R4.64] ;  /* 0x0000000604007981 */ /* 0x000162000c1e1900 */
[----:B------:R-:W-:Y:S01]  /*0520*/  MOV R12, 0x3f800000 ;  /* 0x3f800000000c7802 */ /* 0x000fe20000000f00 */
[----:B------:R-:W-:Y:S06]  /*0530*/  @!P2 BRA `(.L_x_42) ;  /* 0x00000000008ca947 */ /* 0x000fec0003800000 */
[----:B------:R-:W1:Y:S02]  /*0540*/  LDCU UR4, c[0x0][0x390] ;  /* 0x00007200ff0477ac */ /* 0x000e640008000800 */
[----:B-1----:R-:W-:-:S06]  /*0550*/  USHF.L.U32 UR4, UR4, 0x1, URZ ;  /* 0x0000000104047899 */ /* 0x002fcc00080006ff */
[----:B------:R-:W-:-:S04]  /*0560*/  I2FP.F32.S32 R11, UR4 ;  /* 0x00000004000b7c45 */ /* 0x000fc80008201400 */
[----:B------:R-:W-:-:S13]  /*0570*/  FSETP.NAN.AND P0, PT, |R11|, |R11|, PT ;  /* 0x4000000b0b00720b */ /* 0x000fda0003f08200 */
[----:B------:R-:W-:Y:S01]  /*0580*/  @P0 FADD R12, R11, -0.26794922351837158203 ;  /* 0xbe8930a40b0c0421 */ /* 0x000fe20000000000 */
[----:B------:R-:W-:Y:S06]  /*0590*/  @P0 BRA `(.L_x_42) ;  /* 0x0000000000740947 */ /* 0x000fec0003800000 */
[CC--:B------:R-:W-:Y:S01]  /*05a0*/  FMUL R13, R2.reuse, R11.reuse ;  /* 0x0000000b020d7220 */ /* 0x0c0fe20000400000 */
[----:B------:R-:W-:Y:S02]  /*05b0*/  HFMA2 R17, -RZ, RZ, 0.64013671875, -15.109375 ;  /* 0x391fcb8eff117431 */ /* 0x000fe400000001ff */
[----:B------:R-:W-:Y:S01]  /*05c0*/  FMUL R14, R11, 0.5 ;  /* 0x3f0000000b0e7820 */ /* 0x000fe20000400000 */
[----:B------:R-:W1:Y:S01]  /*05d0*/  FRND R12, R13 ;  /* 0x0000000d000c7307 */ /* 0x000e620000201000 */
[----:B------:R-:W-:Y:S01]  /*05e0*/  FFMA R15, R2, R11, -R13 ;  /* 0x0000000b020f7223 */ /* 0x000fe2000000080d */
[----:B------:R-:W-:-:S03]  /*05f0*/  FSETP.GT.AND P1, PT, |R13|, 152, PT ;  /* 0x431800000d00780b */ /* 0x000fc60003f24200 */
[----:B------:R-:W-:-:S03]  /*0600*/  FFMA R15, R10, R11, R15 ;  /* 0x0000000b0a0f7223 */ /* 0x000fc6000000000f */
[----:B------:R-:W2:Y:S01]  /*0610*/  FRND.TRUNC R14, R14 ;  /* 0x0000000e000e7307 */ /* 0x000ea2000020d000 */
[----:B-1----:R-:W-:Y:S01]  /*0620*/  FADD R2, R13, -R12 ;  /* 0x8000000c0d027221 */ /* 0x002fe20000000000 */
[----:B------:R-:W-:-:S03]  /*0630*/  FSETP.GT.AND P0, PT, R12, RZ, PT ;  /* 0x000000ff0c00720b */ /* 0x000fc60003f04000 */
[----:B------:R-:W-:Y:S01]  /*0640*/  FADD R2, R2, R15 ;  /* 0x0000000f02027221 */ /* 0x000fe20000000000 */
[----:B------:R-:W-:Y:S02]  /*0650*/  SEL R10, RZ, 0x83000000, P0 ;  /* 0x83000000ff0a7807 */ /* 0x000fe40000000000 */
[----:B------:R-:W-:Y:S01]  /*0660*/  FSETP.GEU.AND P0, PT, R13, RZ, PT ;  /* 0x000000ff0d00720b */ /* 0x000fe20003f0e000 */
[----:B------:R-:W-:Y:S01]  /*0670*/  FFMA R15, R2, R17, 0.0013391353422775864601 ;  /* 0x3aaf85ed020f7423 */ /* 0x000fe20000000011 */
[----:B------:R-:W-:Y:S01]  /*0680*/  IADD3 R12, PT, PT, R10, 0x7f000000, RZ ;  /* 0x7f0000000a0c7810 */ /* 0x000fe20007ffe0ff */
[----:B--2---:R-:W-:Y:S02]  /*0690*/  FADD R16, R14, R14 ;  /* 0x0000000e0e107221 */ /* 0x004fe40000000000 */
[C---:B------:R-:W-:Y:S02]  /*06a0*/  FFMA R17, R2.reuse, R15, 0.0096188392490148544312 ;  /* 0x3c1d985602117423 */ /* 0x040fe4000000000f */
[----:B------:R-:W1:Y:S01]  /*06b0*/  F2I.NTZ R15, R13 ;  /* 0x0000000d000f7305 */ /* 0x000e620000203100 */
[----:B------:R-:W-:Y:S01]  /*06c0*/  FADD R16, R11, -R16 ;  /* 0x800000100b107221 */ /* 0x000fe20000000000 */
[----:B------:R-:W-:-:S04]  /*06d0*/  FFMA R17, R2, R17, 0.055503588169813156128 ;  /* 0x3d6357bb02117423 */ /* 0x000fc80000000011 */
[----:B------:R-:W-:-:S04]  /*06e0*/  FFMA R17, R2, R17, 0.24022644758224487305 ;  /* 0x3e75fdec02117423 */ /* 0x000fc80000000011 */
[----:B------:R-:W-:-:S04]  /*06f0*/  FFMA R17, R2, R17, 0.69314718246459960938 ;  /* 0x3f31721802117423 */ /* 0x000fc80000000011 */
[----:B------:R-:W-:Y:S01]  /*0700*/  FFMA R17, R2, R17, 1 ;  /* 0x3f80000002117423 */ /* 0x000fe20000000011 */
[----:B-1----:R-:W-:Y:S02]  /*0710*/  LEA R15, R15, -R10, 0x17 ;  /* 0x8000000a0f0f7211 */ /* 0x002fe400078eb8ff */
[----:B------:R-:W-:Y:S01]  /*0720*/  FSEL R2, RZ, +INF , !P0 ;  /* 0x7f800000ff027808 */ /* 0x000fe20004000000 */
[----:B------:R-:W-:Y:S01]  /*0730*/  FMUL R12, R12, R17 ;  /* 0x000000110c0c7220 */ /* 0x000fe20000400000 */
[----:B------:R-:W-:-:S03]  /*0740*/  FSETP.NEU.AND P0, PT, |R16|, 1, PT ;  /* 0x3f8000001000780b */ /* 0x000fc60003f0d200 */
[----:B------:R-:W-:-:S05]  /*0750*/  @!P1 FMUL R2, R15, R12 ;  /* 0x0000000c0f029220 */ /* 0x000fca0000400000 */
[----:B------:R-:W-:-:S07]  /*0760*/  FSEL R12, R2, -R2, P0 ;  /* 0x80000002020c7208 */ /* 0x000fce0000000000 */
.L_x_42:
        /* <DEDUP_REMOVED lines=13> */
[----:B------:R-:W-:-:S07]  /*0840*/  MOV R12, 0x860 ;  /* 0x00000860000c7802 */ /* 0x000fce0000000f00 */
[----:B0-----:R-:W-:Y:S05]  /*0850*/  CALL.REL.NOINC `($__internal_1_$__cuda_sm3x_div_rn_noftz_f32_slowpath) ;  /* 0x0000001800747944 */ /* 0x001fea0003c00000 */
[----:B------:R-:W-:-:S07]  /*0860*/  MOV R11, R3 ;  /* 0x00000003000b7202 */ /* 0x000fce0000000f00 */
.L_x_44:
[----:B------:R-:W-:Y:S05]  /*0870*/  BSYNC.RECONVERGENT B0 ;  /* 0x0000000000007941 */ /* 0x000fea0003800200 */
.L_x_43:
[----:B------:R-:W1:Y:S01]  /*0880*/  LDC R3, c[0x0][0x390] ;  /* 0x0000e400ff037b82 */ /* 0x000e620000000800 */
[----:B------:R2:W-:Y:S01]  /*0890*/  STG.E desc[UR6][R4.64], R11 ;  /* 0x0000000b04007986 */ /* 0x0005e2000c101906 */
[C---:B-1----:R-:W-:Y:S02]  /*08a0*/  ISETP.GE.AND P2, PT, R3.reuse, 0x2, PT ;  /* 0x000000020300780c */ /* 0x042fe40003f46270 */
[----:B------:R-:W-:-:S11]  /*08b0*/  IADD3 R2, PT, PT, R3, -0x1, RZ ;  /* 0xffffffff03027810 */ /* 0x000fd60007ffe0ff */
[----:B--2---:R-:W-:Y:S05]  /*08c0*/  @!P2 BRA `(.L_x_45) ;  /* 0x0000000800d4a947 */ /* 0x004fea0003800000 */
[----:B------:R-:W-:Y:S01]  /*08d0*/  IADD3 R0, PT, PT, R3, -0x2, RZ ;  /* 0xfffffffe03007810 */ /* 0x000fe20007ffe0ff */
[----:B------:R-:W-:Y:S01]  /*08e0*/  HFMA2 R15, -RZ, RZ, 0, 5.9604644775390625e-08 ;  /* 0x00000001ff0f7431 */ /* 0x000fe200000001ff */
[----:B------:R-:W-:Y:S02]  /*08f0*/  LOP3.LUT R16, R2, 0xf, RZ, 0xc0, !PT ;  /* 0x0000000f02107812 */ /* 0x000fe400078ec0ff */
[----:B------:R-:W-:Y:S02]  /*0900*/  ISETP.GE.U32.AND P0, PT, R0, 0xf, PT ;  /* 0x0000000f0000780c */ /* 0x000fe40003f06070 */
[----:B------:R-:W-:-:S11]  /*0910*/  MOV R0, R11 ;  /* 0x0000000b00007202 */ /* 0x000fd60000000f00 */
[----:B------:R-:W-:Y:S05]  /*0920*/  @!P0 BRA `(.L_x_46) ;  /* 0x00000004005c8947 */ /* 0x000fea0003800000 */
[----:B------:R-:W1:Y:S01]  /*0930*/  LDCU.128 UR8, c[0x0][0x380] ;  /* 0x00007000ff0877ac */ /* 0x000e620008000c00 */
[----:B------:R-:W-:Y:S02]  /*0940*/  IADD3 R18, P0, PT, R8, 0x20, RZ ;  /* 0x0000002008127810 */ /* 0x000fe40007f1e0ff */
[----:B------:R-:W-:Y:S02]  /*0950*/  LOP3.LUT R15, R2, 0xfffffff0, RZ, 0xc0, !PT ;  /* 0xfffffff0020f7812 */ /* 0x000fe400078ec0ff */
[----:B------:R-:W-:Y:S02]  /*0960*/  IADD3.X R19, PT, PT, RZ, R9, RZ, P0, !PT ;  /* 0x00000009ff137210 */ /* 0x000fe400007fe4ff */
[----:B------:R-:W-:Y:S02]  /*0970*/  MOV R14, RZ ;  /* 0x000000ff000e7202 */ /* 0x000fe40000000f00 */
[----:B------:R-:W-:Y:S02]  /*0980*/  IADD3 R15, PT, PT, -R15, RZ, RZ ;  /* 0x000000ff0f0f7210 */ /* 0x000fe40007ffe1ff */
[----:B-1----:R-:W-:-:S02]  /*0990*/  IADD3 R17, P1, PT, R18, UR8, RZ ;  /* 0x0000000812117c10 */ /* 0x002fc4000ff3e0ff */
[----:B------:R-:W-:Y:S02]  /*09a0*/  IADD3 R18, P0, PT, R18, UR10, RZ ;  /* 0x0000000a12127c10 */ /* 0x000fe4000ff1e0ff */
[C---:B------:R-:W-:Y:S02]  /*09b0*/  IADD3.X R20, PT, PT, R19.reuse, UR9, RZ, P1, !PT ;  /* 0x0000000913147c10 */ /* 0x040fe40008ffe4ff */
[----:B------:R-:W-:-:S09]  /*09c0*/  IADD3.X R19, PT, PT, R19, UR11, RZ, P0, !PT ;  /* 0x0000000b13137c10 */ /* 0x000fd200087fe4ff */
.L_x_47:
[----:B------:R-:W-:Y:S02]  /*09d0*/  MOV R10, R17 ;  /* 0x00000011000a7202 */ /* 0x000fe40000000f00 */
[----:B------:R-:W-:-:S05]  /*09e0*/  MOV R11, R20 ;  /* 0x00000014000b7202 */ /* 0x000fca0000000f00 */
[----:B---3--:R-:W2:Y:S01]  /*09f0*/  LDG.E R12, desc[UR6][R10.64+-0x1c] ;  /* 0xffffe4060a0c7981 */ /* 0x008ea2000c1e1900 */
[----:B------:R-:W-:-:S04]  /*0a00*/  FMUL R13, R0, 0.26794922351837158203 ;  /* 0x3e8930a4000d7820 */ /* 0x000fc80000400000 */
[----:B--2---:R-:W-:Y:S01]  /*0a10*/  FFMA R17, R12, 6, -R13 ;  /* 0x40c000000c117823 */ /* 0x004fe2000000080d */
[----:B------:R-:W-:Y:S02]  /*0a20*/  MOV R12, R18 ;  /* 0x00000012000c7202 */ /* 0x000fe40000000f00 */
[----:B------:R-:W-:-:S05]  /*0a30*/  MOV R13, R19 ;  /* 0x00000013000d7202 */ /* 0x000fca0000000f00 */
[----:B------:R1:W-:Y:S04]  /*0a40*/  STG.E desc[UR6][R12.64+-0x1c], R17 ;  /* 0xffffe4110c007986 */ /* 0x0003e8000c101906 */
[----:B------:R-:W2:Y:S01]  /*0a50*/  LDG.E R0, desc[UR6][R10.64+-0x18] ;  /* 0xffffe8060a007981 */ /* 0x000ea2000c1e1900 */
[----:B------:R-:W-:-:S04]  /*0a60*/  FMUL R19, R17, 0.26794922351837158203 ;  /* 0x3e8930a411137820 */ /* 0x000fc80000400000 */
[----:B--2---:R-:W-:-:S05]  /*0a70*/  FFMA R19, R0, 6, -R19 ;  /* 0x40c0000000137823 */ /* 0x004fca0000000813 */
[----:B------:R2:W-:Y:S04]  /*0a80*/  STG.E desc[UR6][R12.64+-0x18], R19 ;  /* 0xffffe8130c007986 */ /* 0x0005e8000c101906 */
[----:B------:R-:W3:Y:S01]  /*0a90*/  LDG.E R0, desc[UR6][R10.64+-0x14] ;  /* 0xffffec060a007981 */ /* 0x000ee2000c1e1900 */
[----:B------:R-:W-:-:S04]  /*0aa0*/  FMUL R21, R19, 0.26794922351837158203 ;  /* 0x3e8930a413157820 */ /* 0x000fc80000400000 */
[----:B---3--:R-:W-:-:S05]  /*0ab0*/  FFMA R21, R0, 6, -R21 ;  /* 0x40c0000000157823 */ /* 0x008fca0000000815 */
[----:B------:R3:W-:Y:S04]  /*0ac0*/  STG.E desc[UR6][R12.64+-0x14], R21 ;  /* 0xffffec150c007986 */ /* 0x0007e8000c101906 */
[----:B------:R-:W4:Y:S01]  /*0ad0*/  LDG.E R0, desc[UR6][R10.64+-0x10] ;  /* 0xfffff0060a007981 */ /* 0x000f22000c1e1900 */
[----:B------:R-:W-:-:S04]  /*0ae0*/  FMUL R23, R21, 0.26794922351837158203 ;  /* 0x3e8930a415177820 */ /* 0x000fc80000400000 */
[----:B----4-:R-:W-:-:S05]  /*0af0*/  FFMA R23, R0, 6, -R23 ;  /* 0x40c0000000177823 */ /* 0x010fca0000000817 */
[----:B------:R4:W-:Y:S04]  /*0b00*/  STG.E desc[UR6][R12.64+-0x10], R23 ;  /* 0xfffff0170c007986 */ /* 0x0009e8000c101906 */
[----:B------:R-:W5:Y:S01]  /*0b10*/  LDG.E R0, desc[UR6][R10.64+-0xc] ;  /* 0xfffff4060a007981 */ /* 0x000f62000c1e1900 */
[----:B-1----:R-:W-:-:S04]  /*0b20*/  FMUL R17, R23, 0.26794922351837158203 ;  /* 0x3e8930a417117820 */ /* 0x002fc80000400000 */
[----:B-----5:R-:W-:-:S05]  /*0b30*/  FFMA R17, R0, 6, -R17 ;  /* 0x40c0000000117823 */ /* 0x020fca0000000811 */
[----:B------:R1:W-:Y:S04]  /*0b40*/  STG.E desc[UR6][R12.64+-0xc], R17 ;  /* 0xfffff4110c007986 */ /* 0x0003e8000c101906 */
[----:B------:R-:W5:Y:S01]  /*0b50*/  LDG.E R0, desc[UR6][R10.64+-0x8] ;  /* 0xfffff8060a007981 */ /* 0x000f62000c1e1900 */
[----:B--2---:R-:W-:-:S04]  /*0b60*/  FMUL R19, R17, 0.26794922351837158203 ;  /* 0x3e8930a411137820 */ /* 0x004fc80000400000 */
[----:B-----5:R-:W-:-:S05]  /*0b70*/  FFMA R19, R0, 6, -R19 ;  /* 0x40c0000000137823 */ /* 0x020fca0000000813 */
[----:B------:R2:W-:Y:S04]  /*0b80*/  STG.E desc[UR6][R12.64+-0x8], R19 ;  /* 0xfffff8130c007986 */ /* 0x0005e8000c101906 */
[----:B------:R-:W5:Y:S01]  /*0b90*/  LDG.E R0, desc[UR6][R10.64+-0x4] ;  /* 0xfffffc060a007981 */ /* 0x000f62000c1e1900 */
[----:B---3--:R-:W-:-:S04]  /*0ba0*/  FMUL R21, R19, 0.26794922351837158203 ;  /* 0x3e8930a413157820 */ /* 0x008fc80000400000 */
[----:B-----5:R-:W-:-:S05]  /*0bb0*/  FFMA R21, R0, 6, -R21 ;  /* 0x40c0000000157823 */ /* 0x020fca0000000815 */
[----:B------:R3:W-:Y:S04]  /*0bc0*/  STG.E desc[UR6][R12.64+-0x4], R21 ;  /* 0xfffffc150c007986 */ /* 0x0007e8000c101906 */
[----:B------:R-:W5:Y:S01]  /*0bd0*/  LDG.E R0, desc[UR6][R10.64] ;  /* 0x000000060a007981 */ /* 0x000f62000c1e1900 */
[----:B----4-:R-:W-:-:S04]  /*0be0*/  FMUL R23, R21, 0.26794922351837158203 ;  /* 0x3e8930a415177820 */ /* 0x010fc80000400000 */
[----:B-----5:R-:W-:-:S05]  /*0bf0*/  FFMA R23, R0, 6, -R23 ;  /* 0x40c0000000177823 */ /* 0x020fca0000000817 */
        /* <DEDUP_REMOVED lines=30> */
[----:B----4-:R-:W-:Y:S01]  /*0de0*/  FMUL R23, R21, 0.26794922351837158203 ;  /* 0x3e8930a415177820 */ /* 0x010fe20000400000 */
[----:B------:R-:W-:Y:S02]  /*0df0*/  IADD3 R15, PT, PT, R15, 0x10, RZ ;  /* 0x000000100f0f7810 */ /* 0x000fe40007ffe0ff */
[----:B-1----:R-:W-:Y:S02]  /*0e00*/  IADD3 R17, P1, PT, R10, 0x40, RZ ;  /* 0x000000400a117810 */ /* 0x002fe40007f3e0ff */
[----:B------:R-:W-:-:S02]  /*0e10*/  ISETP.NE.AND P0, PT, R15, RZ, PT ;  /* 0x000000ff0f00720c */ /* 0x000fc40003f05270 */
[----:B------:R-:W-:Y:S02]  /*0e20*/  IADD3 R18, P3, PT, R12, 0x40, RZ ;  /* 0x000000400c127810 */ /* 0x000fe40007f7e0ff */
[----:B------:R-:W-:Y:S02]  /*0e30*/  IADD3.X R20, PT, PT, RZ, R11, RZ, P1, !PT ;  /* 0x0000000bff147210 */ /* 0x000fe40000ffe4ff */
[----:B--2---:R-:W-:Y:S02]  /*0e40*/  IADD3.X R19, PT, PT, RZ, R13, RZ, P3, !PT ;  /* 0x0000000dff137210 */ /* 0x004fe40001ffe4ff */
[----:B------:R-:W-:Y:S01]  /*0e50*/  IADD3 R14, PT, PT, R14, 0x10, RZ ;  /* 0x000000100e0e7810 */ /* 0x000fe20007ffe0ff */
[----:B-----5:R-:W-:-:S05]  /*0e60*/  FFMA R0, R0, 6, -R23 ;  /* 0x40c0000000007823 */ /* 0x020fca0000000817 */
[----:B------:R3:W-:Y:S01]  /*0e70*/  STG.E desc[UR6][R12.64+0x20], R0 ;  /* 0x000020000c007986 */ /* 0x0007e2000c101906 */
[----:B------:R-:W-:Y:S05]  /*0e80*/  @P0 BRA `(.L_x_47) ;  /* 0xfffffff800d00947 */ /* 0x000fea000383ffff */
[----:B------:R-:W-:-:S07]  /*0e90*/  IADD3 R15, PT, PT, R14, 0x1, RZ ;  /* 0x000000010e0f7810 */ /* 0x000fce0007ffe0ff */
.L_x_46:
[----:B------:R-:W-:-:S13]  /*0ea0*/  ISETP.NE.AND P0, PT, R16, RZ, PT ;  /* 0x000000ff1000720c */ /* 0x000fda0003f05270 */
[----:B------:R-:W-:Y:S05]  /*0eb0*/  @!P0 BRA `(.L_x_45) ;  /* 0x0000000400588947 */ /* 0x000fea0003800000 */
[----:B------:R-:W-:Y:S02]  /*0ec0*/  ISETP.GE.U32.AND P0, PT, R16, 0x8, PT ;  /* 0x000000081000780c */ /* 0x000fe40003f06070 */
[----:B------:R-:W-:-:S04]  /*0ed0*/  LOP3.LUT R18, R2, 0x7, RZ, 0xc0, !PT ;  /* 0x0000000702127812 */ /* 0x000fc800078ec0ff */
[----:B------:R-:W-:-:S07]  /*0ee0*/  ISETP.NE.AND P1, PT, R18, RZ, PT ;  /* 0x000000ff1200720c */ /* 0x000fce0003f25270 */
[----:B------:R-:W-:Y:S06]  /*0ef0*/  @!P0 BRA `(.L_x_48) ;  /* 0x00000000008c8947 */ /* 0x000fec0003800000 */
[----:B---3--:R-:W-:-:S05]  /*0f00*/  IMAD.WIDE.U32 R12, R15, 0x4, R6 ;  /* 0x000000040f0c7825 */ /* 0x008fca00078e0006 */
[----:B------:R-:W2:Y:S01]  /*0f10*/  LDG.E R14, desc[UR6][R12.64] ;  /* 0x000000060c0e7981 */ /* 0x000ea2000c1e1900 */
[----:B------:R-:W-:Y:S01]  /*0f20*/  FMUL R17, R0, 0.26794922351837158203 ;  /* 0x3e8930a400117820 */ /* 0x000fe20000400000 */
[----:B------:R-:W-:-:S04]  /*0f30*/  IMAD.WIDE.U32 R10, R15, 0x4, R4 ;  /* 0x000000040f0a7825 */ /* 0x000fc800078e0004 */
[----:B--2---:R-:W-:-:S05]  /*0f40*/  FFMA R17, R14, 6, -R17 ;  /* 0x40c000000e117823 */ /* 0x004fca0000000811 */
        /* <DEDUP_REMOVED lines=21> */
[----:B------:R-:W2:Y:S01]  /*10a0*/  LDG.E R0, desc[UR6][R12.64+0x18] ;  /* 0x000018060c007981 */ /* 0x000ea2000c1e1900 */
[----:B---3--:R-:W-:-:S04]  /*10b0*/  FMUL R21, R19, 0.26794922351837158203 ;  /* 0x3e8930a413157820 */ /* 0x008fc80000400000 */
[----:B--2---:R-:W-:-:S05]  /*10c0*/  FFMA R21, R0, 6, -R21 ;  /* 0x40c0000000157823 */ /* 0x004fca0000000815 */
[----:B------:R1:W-:Y:S04]  /*10d0*/  STG.E desc[UR6][R10.64+0x18], R21 ;  /* 0x000018150a007986 */ /* 0x0003e8000c101906 */
[----:B------:R-:W2:Y:S01]  /*10e0*/  LDG.E R0, desc[UR6][R12.64+0x1c] ;  /* 0x00001c060c007981 */ /* 0x000ea2000c1e1900 */
[----:B----4-:R-:W-:Y:S01]  /*10f0*/  FMUL R23, R21, 0.26794922351837158203 ;  /* 0x3e8930a415177820 */ /* 0x010fe20000400000 */
[----:B------:R-:W-:-:S03]  /*1100*/  IADD3 R15, PT, PT, R15, 0x8, RZ ;  /* 0x000000080f0f7810 */ /* 0x000fc60007ffe0ff */
[----:B--2---:R-:W-:-:S05]  /*1110*/  FFMA R0, R0, 6, -R23 ;  /* 0x40c0000000007823 */ /* 0x004fca0000000817 */
[----:B------:R1:W-:Y:S02]  /*1120*/  STG.E desc[UR6][R10.64+0x1c], R0 ;  /* 0x00001c000a007986 */ /* 0x0003e4000c101906 */
.L_x_48:
[----:B------:R-:W-:Y:S05]  /*1130*/  @!P1 BRA `(.L_x_45) ;  /* 0x0000000000b89947 */ /* 0x000fea0003800000 */
[----:B------:R-:W-:Y:S02]  /*1140*/  ISETP.GE.U32.AND P0, PT, R18, 0x4, PT ;  /* 0x000000041200780c */ /* 0x000fe40003f06070 */
[----:B---3--:R-:W-:-:S04]  /*1150*/  LOP3.LUT R12, R2, 0x3, RZ, 0xc0, !PT ;  /* 0x00000003020c7812 */ /* 0x008fc800078ec0ff */
[----:B------:R-:W-:-:S07]  /*1160*/  ISETP.NE.AND P1, PT, R12, RZ, PT ;  /* 0x000000ff0c00720c */ /* 0x000fce0003f25270 */
[----:B------:R-:W-:Y:S06]  /*1170*/  @!P0 BRA `(.L_x_49) ;  /* 0x00000000004c8947 */ /* 0x000fec0003800000 */
[----:B-1----:R-:W-:-:S05]  /*1180*/  IMAD.WIDE.U32 R10, R15, 0x4, R6 ;  /* 0x000000040f0a7825 */ /* 0x002fca00078e0006 */
[----:B------:R-:W2:Y:S01]  /*1190*/  LDG.E R13, desc[UR6][R10.64] ;  /* 0x000000060a0d7981 */ /* 0x000ea2000c1e1900 */
[----:B------:R-:W-:Y:S01]  /*11a0*/  FMUL R0, R0, 0.26794922351837158203 ;  /* 0x3e8930a400007820 */ /* 0x000fe20000400000 */
[----:B------:R-:W-:-:S04]  /*11b0*/  IMAD.WIDE.U32 R6, R15, 0x4, R4 ;  /* 0x000000040f067825 */ /* 0x000fc800078e0004 */
[----:B--2---:R-:W-:-:S05]  /*11c0*/  FFMA R13, R13, 6, -R0 ;  /* 0x40c000000d0d7823 */ /* 0x004fca0000000800 */
[----:B------:R2:W-:Y:S04]  /*11d0*/  STG.E desc[UR6][R6.64], R13 ;  /* 0x0000000d06007986 */ /* 0x0005e8000c101906 */
[----:B------:R-:W3:Y:S01]  /*11e0*/  LDG.E R0, desc[UR6][R10.64+0x4] ;  /* 0x000004060a007981 */ /* 0x000ee2000c1e1900 */
[----:B------:R-:W-:-:S04]  /*11f0*/  FMUL R17, R13, 0.26794922351837158203 ;  /* 0x3e8930a40d117820 */ /* 0x000fc80000400000 */
[----:B---3--:R-:W-:-:S05]  /*1200*/  FFMA R17, R0, 6, -R17 ;  /* 0x40c0000000117823 */ /* 0x008fca0000000811 */
[----:B------:R2:W-:Y:S04]  /*1210*/  STG.E desc[UR6][R6.64+0x4], R17 ;  /* 0x0000041106007986 */ /* 0x0005e8000c101906 */
[----:B------:R-:W3:Y:S01]  /*1220*/  LDG.E R0, desc[UR6][R10.64+0x8] ;  /* 0x000008060a007981 */ /* 0x000ee2000c1e1900 */
[----:B------:R-:W-:-:S04]  /*1230*/  FMUL R19, R17, 0.26794922351837158203 ;  /* 0x3e8930a411137820 */ /* 0x000fc80000400000 */
[----:B---3--:R-:W-:-:S05]  /*1240*/  FFMA R19, R0, 6, -R19 ;  /* 0x40c0000000137823 */ /* 0x008fca0000000813 */
[----:B------:R2:W-:Y:S04]  /*1250*/  STG.E desc[UR6][R6.64+0x8], R19 ;  /* 0x0000081306007986 */ /* 0x0005e8000c101906 */
[----:B------:R-:W3:Y:S01]  /*1260*/  LDG.E R0, desc[UR6][R10.64+0xc] ;  /* 0x00000c060a007981 */ /* 0x000ee2000c1e1900 */
[----:B------:R-:W-:Y:S01]  /*1270*/  FMUL R21, R19, 0.26794922351837158203 ;  /* 0x3e8930a413157820 */ /* 0x000fe20000400000 */
[----:B------:R-:W-:-:S03]  /*1280*/  IADD3 R15, PT, PT, R15, 0x4, RZ ;  /* 0x000000040f0f7810 */ /* 0x000fc60007ffe0ff */
[----:B---3--:R-:W-:-:S05]  /*1290*/  FFMA R0, R0, 6, -R21 ;  /* 0x40c0000000007823 */ /* 0x008fca0000000815 */
[----:B------:R2:W-:Y:S02]  /*12a0*/  STG.E desc[UR6][R6.64+0xc], R0 ;  /* 0x00000c0006007986 */ /* 0x0005e4000c101906 */
.L_x_49:
[----:B------:R-:W-:Y:S05]  /*12b0*/  @!P1 BRA `(.L_x_45) ;  /* 0x0000000000589947 */ /* 0x000fea0003800000 */
[----:B------:R-:W1:Y:S01]  /*12c0*/  LDCU.128 UR8, c[0x0][0x380] ;  /* 0x00007000ff0877ac */ /* 0x000e620008000c00 */
[----:B------:R-:W-:Y:S01]  /*12d0*/  IMAD.WIDE.U32 R8, R15, 0x4, R8 ;  /* 0x000000040f087825 */ /* 0x000fe200078e0008 */
[----:B------:R-:W-:Y:S02]  /*12e0*/  IADD3 R12, PT, PT, -R12, RZ, RZ ;  /* 0x000000ff0c0c7210 */ /* 0x000fe40007ffe1ff */
[C---:B-1----:R-:W-:Y:S02]  /*12f0*/  IADD3 R10, P0, PT, R8.reuse, UR10, RZ ;  /* 0x0000000a080a7c10 */ /* 0x042fe4000ff1e0ff */
[----:B------:R-:W-:Y:S02]  /*1300*/  IADD3 R8, P1, PT, R8, UR8, RZ ;  /* 0x0000000808087c10 */ /* 0x000fe4000ff3e0ff */
[C---:B--2---:R-:W-:Y:S02]  /*1310*/  IADD3.X R13, PT, PT, R9.reuse, UR11, RZ, P0, !PT ;  /* 0x0000000b090d7c10 */ /* 0x044fe400087fe4ff */
[----:B------:R-:W-:-:S09]  /*1320*/  IADD3.X R11, PT, PT, R9, UR9, RZ, P1, !PT ;  /* 0x00000009090b7c10 */ /* 0x000fd20008ffe4ff */
.L_x_50:
[----:B----4-:R-:W-:Y:S02]  /*1330*/  MOV R6, R8 ;  /* 0x0000000800067202 */ /* 0x010fe40000000f00 */
[----:B------:R-:W-:-:S05]  /*1340*/  MOV R7, R11 ;  /* 0x0000000b00077202 */ /* 0x000fca0000000f00 */
[----:B------:R1:W2:Y:S01]  /*1350*/  LDG.E R6, desc[UR6][R6.64] ;  /* 0x0000000606067981 */ /* 0x0002a2000c1e1900 */
[----:B------:R-:W-:Y:S01]  /*1360*/  FMUL R9, R0, -0.26794922351837158203 ;  /* 0xbe8930a400097820 */ /* 0x000fe20000400000 */
[----:B------:R-:W-:Y:S02]  /*1370*/  IADD3 R12, PT, PT, R12, 0x1, RZ ;  /* 0x000000010c0c7810 */ /* 0x000fe40007ffe0ff */
[----:B------:R-:W-:Y:S02]  /*1380*/  IADD3 R8, P3, PT, R8, 0x4, RZ ;  /* 0x0000000408087810 */ /* 0x000fe40007f7e0ff */
[----:B------:R-:W-:Y:S02]  /*1390*/  ISETP.NE.AND P0, PT, R12, RZ, PT ;  /* 0x000000ff0c00720c */ /* 0x000fe40003f05270 */
[----:B------:R-:W-:Y:S02]  /*13a0*/  IADD3.X R11, PT, PT, RZ, R11, RZ, P3, !PT ;  /* 0x0000000bff0b7210 */ /* 0x000fe40001ffe4ff */
[----:B-1----:R-:W-:Y:S01]  /*13b0*/  MOV R7, R13 ;  /* 0x0000000d00077202 */ /* 0x002fe20000000f00 */
[----:B--2---:R-:W-:Y:S01]  /*13c0*/  FFMA R0, R6, 6, R9 ;  /* 0x40c0000006007823 */ /* 0x004fe20000000009 */
[----:B------:R-:W-:-:S02]  /*13d0*/  MOV R6, R10 ;  /* 0x0000000a00067202 */ /* 0x000fc40000000f00 */
[----:B------:R-:W-:-:S03]  /*13e0*/  IADD3 R10, P1, PT, R10, 0x4, RZ ;  /* 0x000000040a0a7810 */ /* 0x000fc60007f3e0ff */
[----:B------:R4:W-:Y:S01]  /*13f0*/  STG.E desc[UR6][R6.64], R0 ;  /* 0x0000000006007986 */ /* 0x0009e2000c101906 */
[----:B------:R-:W-:Y:S01]  /*1400*/  IADD3.X R13, PT, PT, RZ, R13, RZ, P1, !PT ;  /* 0x0000000dff0d7210 */ /* 0x000fe20000ffe4ff */
[----:B------:R-:W-:Y:S08]  /*1410*/  @P0 BRA `(.L_x_50) ;  /* 0xfffffffc00c40947 */ /* 0x000ff0000383ffff */
.L_x_45:
[----:B--2-4-:R-:W-:-:S05]  /*1420*/  IMAD.WIDE R6, R3, 0x4, R4 ;  /* 0x0000000403067825 */ /* 0x014fca00078e0204 */
[----:B-1-3--:R-:W2:Y:S01]  /*1430*/  LDG.E R0, desc[UR6][R6.64+-0x4] ;  /* 0xfffffc0606007981 */ /* 0x00aea2000c1e1900 */
[----:B------:R-:W-:Y:S01]  /*1440*/  HFMA2 R8, -RZ, RZ, 1.8212890625, -1693 ;  /* 0x3f49e69dff087431 */ /* 0x000fe200000001ff */
[----:B------:R-:W-:Y:S01]  /*1450*/  MOV R3, 0x3f800000 ;  /* 0x3f80000000037802 */ /* 0x000fe20000000f00 */
[----:B------:R-:W-:Y:S04]  /*1460*/  BSSY.RECONVERGENT B0, `(.L_x_51) ;  /* 0x000000c000007945 */ /* 0x000fe80003800200 */
[----:B------:R-:W-:-:S04]  /*1470*/  FFMA R3, -R8, 1.267949223518371582, R3 ;  /* 0x3fa24c2908037823 */ /* 0x000fc80000000103 */
[----:B------:R-:W-:Y:S01]  /*1480*/  FFMA R3, R3, -R8, -0.78867512941360473633 ;  /* 0xbf49e69d03037423 */ /* 0x000fe20000000808 */
[----:B--2---:R-:W-:-:S04]  /*1490*/  FMUL R0, R0, -0.26794922351837158203 ;  /* 0xbe8930a400007820 */ /* 0x004fc80000400000 */
[----:B------:R-:W1:Y:S01]  /*14a0*/  FCHK P0, R0, -1.267949223518371582 ;  /* 0xbfa24c2900007902 */ /* 0x000e620000000000 */
[----:B------:R-:W-:-:S04]  /*14b0*/  FFMA R8, R0, R3, RZ ;  /* 0x0000000300087223 */ /* 0x000fc800000000ff */
[----:B------:R-:W-:-:S04]  /*14c0*/  FFMA R9, R8, 1.267949223518371582, R0 ;  /* 0x3fa24c2908097823 */ /* 0x000fc80000000000 */
[----:B------:R-:W-:Y:S01]  /*14d0*/  FFMA R3, R3, R9, R8 ;  /* 0x0000000903037223 */ /* 0x000fe20000000008 */
[----:B-1----:R-:W-:Y:S06]  /*14e0*/  @!P0 BRA `(.L_x_52) ;  /* 0x00000000000c8947 */ /* 0x002fec0003800000 */
[----:B------:R-:W-:Y:S02]  /*14f0*/  MOV R3, 0xbfa24c29 ;  /* 0xbfa24c2900037802 */ /* 0x000fe40000000f00 */
[----:B------:R-:W-:-:S07]  /*1500*/  MOV R12, 0x1520 ;  /* 0x00001520000c7802 */ /* 0x000fce0000000f00 */
[----:B0-----:R-:W-:Y:S05]  /*1510*/  CALL.REL.NOINC `($__internal_1_$__cuda_sm3x_div_rn_noftz_f32_slowpath) ;  /* 0x0000000c00447944 */ /* 0x001fea0003c00000 */
.L_x_52:
[----:B------:R-:W-:Y:S05]  /*1520*/  BSYNC.RECONVERGENT B0 ;  /* 0x0000000000007941 */ /* 0x000fea0003800200 */
.L_x_51:
[----:B------:R1:W-:Y:S01]  /*1530*/  STG.E desc[UR6][R6.64+-0x4], R3 ;  /* 0xfffffc0306007986 */ /* 0x0003e2000c101906 */
[----:B------:R-:W-:Y:S05]  /*1540*/  @!P2 EXIT ;  /* 0x000000000000a94d */ /* 0x000fea0003800000 */
[----:B------:R-:W2:Y:S01]  /*1550*/  LDCU UR4, c[0x0][0x390] ;  /* 0x00007200ff0477ac */ /* 0x000ea20008000800 */
[----:B-1----:R-:W-:Y:S02]  /*1560*/  MOV R6, R3 ;  /* 0x0000000300067202 */ /* 0x002fe40000000f00 */
[----:B------:R-:W-:Y:S01]  /*1570*/  LOP3.LUT R14, R2, 0xf, RZ, 0xc0, !PT ;  /* 0x0000000f020e7812 */ /* 0x000fe200078ec0ff */
[----:B--2---:R-:W-:-:S04]  /*1580*/  UIADD3 UR5, UPT, UPT, UR4, -0x2, URZ ;  /* 0xfffffffe04057890 */ /* 0x004fc8000fffe0ff */
[----:B------:R-:W-:Y:S02]  /*1590*/  UISETP.GE.U32.AND UP0, UPT, UR5, 0xf, UPT ;  /* 0x0000000f0500788c */ /* 0x000fe4000bf06070 */
[----:B------:R-:W-:-:S07]  /*15a0*/  MOV R3, UR5 ;  /* 0x0000000500037c02 */ /* 0x000fce0008000f00 */
[----:B------:R-:W-:Y:S05]  /*15b0*/  BRA.U !UP0, `(.L_x_53) ;  /* 0x0000000508a07547 */ /* 0x000fea000b800000 */
[----:B------:R-:W-:Y:S01]  /*15c0*/  UIADD3 UR4, UPT, UPT, UR4, -0x8, URZ ;  /* 0xfffffff804047890 */ /* 0x000fe2000fffe0ff */
[----:B------:R-:W-:-:S04]  /*15d0*/  LOP3.LUT R0, R2, 0xfffffff0, RZ, 0xc0, !PT ;  /* 0xfffffff002007812 */ /* 0x000fc800078ec0ff */
[----:B------:R-:W-:Y:S02]  /*15e0*/  IADD3 R0, PT, PT, -R0, RZ, RZ ;  /* 0x000000ff00007210 */ /* 0x000fe40007ffe1ff */
[----:B------:R-:W-:-:S07]  /*15f0*/  MOV R3, UR4 ;  /* 0x0000000400037c02 */ /* 0x000fce0008000f00 */
.L_x_54:
[----:B---3--:R-:W-:-:S05]  /*1600*/  IADD3 R9, PT, PT, R3, 0x6, RZ ;  /* 0x0000000603097810 */ /* 0x008fca0007ffe0ff */
[----:B------:R-:W-:-:S05]  /*1610*/  IMAD.WIDE.U32 R8, R9, 0x4, R4 ;  /* 0x0000000409087825 */ /* 0x000fca00078e0004 */
[----:B------:R-:W2:Y:S01]  /*1620*/  LDG.E R7, desc[UR6][R8.64] ;  /* 0x0000000608077981 */ /* 0x000ea2000c1e1900 */
[----:B------:R-:W-:Y:S01]  /*1630*/  IADD3 R11, PT, PT, R3, 0x5, RZ ;  /* 0x00000005030b7810 */ /* 0x000fe20007ffe0ff */
[----:B--2---:R-:W-:-:S04]  /*1640*/  FADD R7, -R7, R6 ;  /* 0x0000000607077221 */ /* 0x004fc80000000100 */
[----:B------:R-:W-:Y:S01]  /*1650*/  FMUL R13, R7, -0.26794922351837158203 ;  /* 0xbe8930a4070d7820 */ /* 0x000fe20000400000 */
[----:B------:R-:W-:-:S04]  /*1660*/  IMAD.WIDE.U32 R6, R11, 0x4, R4 ;  /* 0x000000040b067825 */ /* 0x000fc800078e0004 */
[----:B------:R1:W-:Y:S04]  /*1670*/  STG.E desc[UR6][R8.64], R13 ;  /* 0x0000000d08007986 */ /* 0x0003e8000c101906 */
[----:B------:R-:W2:Y:S01]  /*1680*/  LDG.E R10, desc[UR6][R6.64] ;  /* 0x00000006060a7981 */ /* 0x000ea2000c1e1900 */
[----:B------:R-:W-:Y:S01]  /*1690*/  IADD3 R11, PT, PT, R3, 0x4, RZ ;  /* 0x00000004030b7810 */ /* 0x000fe20007ffe0ff */
[----:B--2---:R-:W-:-:S04]  /*16a0*/  FADD R10, R13, -R10 ;  /* 0x8000000a0d0a7221 */ /* 0x004fc80000000000 */
[----:B------:R-:W-:Y:S01]  /*16b0*/  FMUL R15, R10, -0.26794922351837158203 ;  /* 0xbe8930a40a0f7820 */ /* 0x000fe20000400000 */
[----:B------:R-:W-:-:S04]  /*16c0*/  IMAD.WIDE.U32 R10, R11, 0x4, R4 ;  /* 0x000000040b0a7825 */ /* 0x000fc800078e0004 */
[----:B------:R2:W-:Y:S04]  /*16d0*/  STG.E desc[UR6][R6.64], R15 ;  /* 0x0000000f06007986 */ /* 0x0005e8000c101906 */
[----:B------:R-:W3:Y:S01]  /*16e0*/  LDG.E R12, desc[UR6][R10.64] ;  /* 0x000000060a0c7981 */ /* 0x000ee2000c1e1900 */
[----:B------:R-:W-:-:S05]  /*16f0*/  IADD3 R19, PT, PT, R3, 0x3, RZ ;  /* 0x0000000303137810 */ /* 0x000fca0007ffe0ff */
[----:B-1----:R-:W-:-:S04]  /*1700*/  IMAD.WIDE.U32 R8, R19, 0x4, R4 ;  /* 0x0000000413087825 */ /* 0x002fc800078e0004 */
[----:B---3--:R-:W-:-:S04]  /*1710*/  FADD R12, R15, -R12 ;  /* 0x8000000c0f0c7221 */ /* 0x008fc80000000000 */
[----:B------:R-:W-:-:S05]  /*1720*/  FMUL R17, R12, -0.26794922351837158203 ;  /* 0xbe8930a40c117820 */ /* 0x000fca0000400000 */
[----:B------:R1:W-:Y:S04]  /*1730*/  STG.E desc[UR6][R10.64], R17 ;  /* 0x000000110a007986 */ /* 0x0003e8000c101906 */
[----:B------:R-:W3:Y:S01]  /*1740*/  LDG.E R12, desc[UR6][R8.64] ;  /* 0x00000006080c7981 */ /* 0x000ee2000c1e1900 */
[----:B------:R-:W-:-:S05]  /*1750*/  IADD3 R13, PT, PT, R3, 0x2, RZ ;  /* 0x00000002030d7810 */ /* 0x000fca0007ffe0ff */
[----:B--2---:R-:W-:-:S04]  /*1760*/  IMAD.WIDE.U32 R6, R13, 0x4, R4 ;  /* 0x000000040d067825 */ /* 0x004fc800078e0004 */
[----:B---3--:R-:W-:-:S04]  /*1770*/  FADD R12, R17, -R12 ;  /* 0x8000000c110c7221 */ /* 0x008fc80000000000 */
[----:B------:R-:W-:-:S05]  /*1780*/  FMUL R19, R12, -0.26794922351837158203 ;  /* 0xbe8930a40c137820 */ /* 0x000fca0000400000 */
[----:B------:R2:W-:Y:S04]  /*1790*/  STG.E desc[UR6][R8.64], R19 ;  /* 0x0000001308007986 */ /* 0x0005e8000c101906 */
[----:B------:R-:W3:Y:S01]  /*17a0*/  LDG.E R12, desc[UR6][R6.64] ;  /* 0x00000006060c7981 */ /* 0x000ee2000c1e1900 */
[----:B------:R-:W-:-:S05]  /*17b0*/  IADD3 R13, PT, PT, R3, 0x1, RZ ;  /* 0x00000001030d7810 */ /* 0x000fca0007ffe0ff */
[----:B-1----:R-:W-:-:S04]  /*17c0*/  IMAD.WIDE.U32 R10, R13, 0x4, R4 ;  /* 0x000000040d0a7825 */ /* 0x002fc800078e0004 */
[----:B---3--:R-:W-:-:S04]  /*17d0*/  FADD R12, R19, -R12 ;  /* 0x8000000c130c7221 */ /* 0x008fc80000000000 */
[----:B------:R-:W-:-:S05]  /*17e0*/  FMUL R15, R12, -0.26794922351837158203 ;  /* 0xbe8930a40c0f7820 */ /* 0x000fca0000400000 */
[----:B------:R1:W-:Y:S04]  /*17f0*/  STG.E desc[UR6][R6.64], R15 ;  /* 0x0000000f06007986 */ /* 0x0003e8000c101906 */
[----:B------:R-:W3:Y:S02]  /*1800*/  LDG.E R12, desc[UR6][R10.64] ;  /* 0x000000060a0c7981 */ /* 0x000ee4000c1e1900 */
[----:B---3--:R-:W-:-:S04]  /*1810*/  FADD R12, R15, -R12 ;  /* 0x8000000c0f0c7221 */ /* 0x008fc80000000000 */
[----:B------:R-:W-:Y:S01]  /*1820*/  FMUL R17, R12, -0.26794922351837158203 ;  /* 0xbe8930a40c117820 */ /* 0x000fe20000400000 */
[----:B------:R-:W-:-:S04]  /*1830*/  IMAD.WIDE.U32 R12, R3, 0x4, R4 ;  /* 0x00000004030c7825 */ /* 0x000fc800078e0004 */
[----:B------:R3:W-:Y:S04]  /*1840*/  STG.E desc[UR6][R10.64], R17 ;  /* 0x000000110a007986 */ /* 0x0007e8000c101906 */
[----:B--2---:R-:W2:Y:S01]  /*1850*/  LDG.E R8, desc[UR6][R12.64] ;  /* 0x000000060c087981 */ /* 0x004ea2000c1e1900 */
[----:B------:R-:W-:Y:S01]  /*1860*/  IADD3 R9, PT, PT, R3, -0x1, RZ ;  /* 0xffffffff03097810 */ /* 0x000fe20007ffe0ff */
[----:B--2---:R-:W-:-:S04]  /*1870*/  FADD R8, R17, -R8 ;  /* 0x8000000811087221 */ /* 0x004fc80000000000 */
[----:B------:R-:W-:Y:S01]  /*1880*/  FMUL R19, R8, -0.26794922351837158203 ;  /* 0xbe8930a408137820 */ /* 0x000fe20000400000 */
[----:B------:R-:W-:-:S04]  /*1890*/  IMAD.WIDE.U32 R8, R9, 0x4, R4 ;  /* 0x0000000409087825 */ /* 0x000fc800078e0004 */
[----:B------:R2:W-:Y:S04]  /*18a0*/  STG.E desc[UR6][R12.64], R19 ;  /* 0x000000130c007986 */ /* 0x0005e8000c101906 */
[----:B-1----:R-:W4:Y:S01]  /*18b0*/  LDG.E R6, desc[UR6][R8.64] ;  /* 0x0000000608067981 */ /* 0x002f22000c1e1900 */
[----:B------:R-:W-:Y:S01]  /*18c0*/  IADD3 R7, PT, PT, R3, -0x2, RZ ;  /* 0xfffffffe03077810 */ /* 0x000fe20007ffe0ff */
[----:B----4-:R-:W-:-:S04]  /*18d0*/  FADD R6, R19, -R6 ;  /* 0x8000000613067221 */ /* 0x010fc80000000000 */
[----:B------:R-:W-:Y:S01]  /*18e0*/  FMUL R15, R6, -0.26794922351837158203 ;  /* 0xbe8930a4060f7820 */ /* 0x000fe20000400000 */
[----:B------:R-:W-:-:S04]  /*18f0*/  IMAD.WIDE.U32 R6, R7, 0x4, R4 ;  /* 0x0000000407067825 */ /* 0x000fc800078e0004 */
[----:B------:R1:W-:Y:S04]  /*1900*/  STG.E desc[UR6][R8.64], R15 ;  /* 0x0000000f08007986 */ /* 0x0003e8000c101906 */
[----:B---3--:R-:W3:Y:S01]  /*1910*/  LDG.E R10, desc[UR6][R6.64] ;  /* 0x00000006060a7981 */ /* 0x008ee2000c1e1900 */
[----:B------:R-:W-:Y:S01]  /*1920*/  IADD3 R11, PT, PT, R3, -0x3, RZ ;  /* 0xfffffffd030b7810 */ /* 0x000fe20007ffe0ff */
[----:B---3--:R-:W-:-:S04]  /*1930*/  FADD R10, R15, -R10 ;  /* 0x8000000a0f0a7221 */ /* 0x008fc80000000000 */
[----:B------:R-:W-:Y:S01]  /*1940*/  FMUL R17, R10, -0.26794922351837158203 ;  /* 0xbe8930a40a117820 */ /* 0x000fe20000400000 */
[----:B------:R-:W-:-:S04]  /*1950*/  IMAD.WIDE.U32 R10, R11, 0x4, R4 ;  /* 0x000000040b0a7825 */ /* 0x000fc800078e0004 */
[----:B------:R3:W-:Y:S04]  /*1960*/  STG.E desc[UR6][R6.64], R17 ;  /* 0x0000001106007986 */ /* 0x0007e8000c101906 */
[----:B--2---:R-:W2:Y:S01]  /*1970*/  LDG.E R12, desc[UR6][R10.64] ;  /* 0x000000060a0c7981 */ /* 0x004ea2000c1e1900 */
[----:B------:R-:W-:-:S05]  /*1980*/  IADD3 R19, PT, PT, R3, -0x4, RZ ;  /* 0xfffffffc03137810 */ /* 0x000fca0007ffe0ff */
[----:B-1----:R-:W-:-:S04]  /*1990*/  IMAD.WIDE.U32 R8, R19, 0x4, R4 ;  /* 0x0000000413087825 */ /* 0x002fc800078e0004 */
[----:B--2---:R-:W-:-:S04]  /*19a0*/  FADD R12, R17, -R12 ;  /* 0x8000000c110c7221 */ /* 0x004fc80000000000 */
[----:B------:R-:W-:-:S05]  /*19b0*/  FMUL R13, R12, -0.26794922351837158203 ;  /* 0xbe8930a40c0d7820 */ /* 0x000fca0000400000 */
[----:B------:R1:W-:Y:S04]  /*19c0*/  STG.E desc[UR6][R10.64], R13 ;  /* 0x0000000d0a007986 */ /* 0x0003e8000c101906 */
[----:B------:R-:W2:Y:S01]  /*19d0*/  LDG.E R12, desc[UR6][R8.64] ;  /* 0x00000006080c7981 */ /* 0x000ea2000c1e1900 */
[----:B------:R-:W-:-:S05]  /*19e0*/  IADD3 R19, PT, PT, R3, -0x5, RZ ;  /* 0xfffffffb03137810 */ /* 0x000fca0007ffe0ff */
[----:B---3--:R-:W-:-:S04]  /*19f0*/  IMAD.WIDE.U32 R6, R19, 0x4, R4 ;  /* 0x0000000413067825 */ /* 0x008fc800078e0004 */
[----:B--2---:R-:W-:-:S04]  /*1a00*/  FADD R12, R13, -R12 ;  /* 0x8000000c0d0c7221 */ /* 0x004fc80000000000 */
[----:B------:R-:W-:-:S05]  /*1a10*/  FMUL R15, R12, -0.26794922351837158203 ;  /* 0xbe8930a40c0f7820 */ /* 0x000fca0000400000 */
[----:B------:R2:W-:Y:S04]  /*1a20*/  STG.E desc[UR6][R8.64], R15 ;  /* 0x0000000f08007986 */ /* 0x0005e8000c101906 */
[----:B------:R-:W3:Y:S01]  /*1a30*/  LDG.E R12, desc[UR6][R6.64] ;  /* 0x00000006060c7981 */ /* 0x000ee2000c1e1900 */
[----:B------:R-:W-:-:S05]  /*1a40*/  IADD3 R19, PT, PT, R3, -0x6, RZ ;  /* 0xfffffffa03137810 */ /* 0x000fca0007ffe0ff */
[----:B-1----:R-:W-:-:S04]  /*1a50*/  IMAD.WIDE.U32 R10, R19, 0x4, R4 ;  /* 0x00000004130a7825 */ /* 0x002fc800078e0004 */
[----:B---3--:R-:W-:-:S04]  /*1a60*/  FADD R12, R15, -R12 ;  /* 0x8000000c0f0c7221 */ /* 0x008fc80000000000 */
[----:B------:R-:W-:-:S05]  /*1a70*/  FMUL R17, R12, -0.26794922351837158203 ;  /* 0xbe8930a40c117820 */ /* 0x000fca0000400000 */
[----:B------:R1:W-:Y:S04]  /*1a80*/  STG.E desc[UR6][R6.64], R17 ;  /* 0x0000001106007986 */ /* 0x0003e8000c101906 */
[----:B------:R-:W3:Y:S01]  /*1a90*/  LDG.E R12, desc[UR6][R10.64] ;  /* 0x000000060a0c7981 */ /* 0x000ee2000c1e1900 */
[----:B------:R-:W-:-:S05]  /*1aa0*/  IADD3 R13, PT, PT, R3, -0x7, RZ ;  /* 0xfffffff9030d7810 */ /* 0x000fca0007ffe0ff */
[----:B--2---:R-:W-:-:S04]  /*1ab0*/  IMAD.WIDE.U32 R8, R13, 0x4, R4 ;  /* 0x000000040d087825 */ /* 0x004fc800078e0004 */
[----:B---3--:R-:W-:-:S04]  /*1ac0*/  FADD R12, R17, -R12 ;  /* 0x8000000c110c7221 */ /* 0x008fc80000000000 */
[----:B------:R-:W-:-:S05]  /*1ad0*/  FMUL R19, R12, -0.26794922351837158203 ;  /* 0xbe8930a40c137820 */ /* 0x000fca0000400000 */
[----:B------:R2:W-:Y:S04]  /*1ae0*/  STG.E desc[UR6][R10.64], R19 ;  /* 0x000000130a007986 */ /* 0x0005e8000c101906 */
[----:B------:R-:W3:Y:S01]  /*1af0*/  LDG.E R12, desc[UR6][R8.64] ;  /* 0x00000006080c7981 */ /* 0x000ee2000c1e1900 */
[----:B------:R-:W-:Y:S01]  /*1b00*/  IADD3 R13, PT, PT, R3, -0x8, RZ ;  /* 0xfffffff8030d7810 */ /* 0x000fe20007ffe0ff */
[----:B---3--:R-:W-:-:S04]  /*1b10*/  FADD R12, R19, -R12 ;  /* 0x8000000c130c7221 */ /* 0x008fc80000000000 */
[----:B------:R-:W-:Y:S01]  /*1b20*/  FMUL R15, R12, -0.26794922351837158203 ;  /* 0xbe8930a40c0f7820 */ /* 0x000fe20000400000 */
[----:B------:R-:W-:-:S04]  /*1b30*/  IMAD.WIDE.U32 R12, R13, 0x4, R4 ;  /* 0x000000040d0c7825 */ /* 0x000fc800078e0004 */
[----:B------:R3:W-:Y:S04]  /*1b40*/  STG.E desc[UR6][R8.64], R15 ;  /* 0x0000000f08007986 */ /* 0x0007e8000c101906 */
[----:B-1----:R-:W4:Y:S01]  /*1b50*/  LDG.E R6, desc[UR6][R12.64] ;  /* 0x000000060c067981 */ /* 0x002f22000c1e1900 */
[----:B------:R-:W-:-:S05]  /*1b60*/  IADD3 R7, PT, PT, R3, -0x9, RZ ;  /* 0xfffffff703077810 */ /* 0x000fca0007ffe0ff */
[----:B--2---:R-:W-:-:S04]  /*1b70*/  IMAD.WIDE.U32 R10, R7, 0x4, R4 ;  /* 0x00000004070a7825 */ /* 0x004fc800078e0004 */
[----:B----4-:R-:W-:-:S04]  /*1b80*/  FADD R6, R15, -R6 ;  /* 0x800000060f067221 */ /* 0x010fc80000000000 */
[----:B------:R-:W-:-:S05]  /*1b90*/  FMUL R17, R6, -0.26794922351837158203 ;  /* 0xbe8930a406117820 */ /* 0x000fca0000400000 */
[----:B------:R3:W-:Y:S04]  /*1ba0*/  STG.E desc[UR6][R12.64], R17 ;  /* 0x000000110c007986 */ /* 0x0007e8000c101906 */
[----:B------:R-:W2:Y:S01]  /*1bb0*/  LDG.E R6, desc[UR6][R10.64] ;  /* 0x000000060a067981 */ /* 0x000ea2000c1e1900 */
[----:B------:R-:W-:Y:S02]  /*1bc0*/  IADD3 R0, PT, PT, R0, 0x10, RZ ;  /* 0x0000001000007810 */ /* 0x000fe40007ffe0ff */
[----:B------:R-:W-:Y:S02]  /*1bd0*/  IADD3 R3, PT, PT, R3, -0x10, RZ ;  /* 0xfffffff003037810 */ /* 0x000fe40007ffe0ff */
[----:B------:R-:W-:Y:S01]  /*1be0*/  ISETP.NE.AND P0, PT, R0, RZ, PT ;  /* 0x000000ff0000720c */ /* 0x000fe20003f05270 */
[----:B--2---:R-:W-:-:S04]  /*1bf0*/  FADD R6, R17, -R6 ;  /* 0x8000000611067221 */ /* 0x004fc80000000000 */
[----:B------:R-:W-:-:S05]  /*1c00*/  FMUL R6, R6, -0.26794922351837158203 ;  /* 0xbe8930a406067820 */ /* 0x000fca0000400000 */
[----:B------:R3:W-:Y:S03]  /*1c10*/  STG.E desc[UR6][R10.64], R6 ;  /* 0x000000060a007986 */ /* 0x0007e6000c101906 */
[----:B------:R-:W-:Y:S05]  /*1c20*/  @P0 BRA `(.L_x_54) ;  /* 0xfffffff800740947 */ /* 0x000fea000383ffff */
[----:B------:R-:W-:-:S07]  /*1c30*/  IADD3 R3, PT, PT, R3, 0x6, RZ ;  /* 0x0000000603037810 */ /* 0x000fce0007ffe0ff */
.L_x_53:
[----:B------:R-:W-:-:S13]  /*1c40*/  ISETP.NE.AND P0, PT, R14, RZ, PT ;  /* 0x000000ff0e00720c */ /* 0x000fda0003f05270 */
[----:B------:R-:W-:Y:S05]  /*1c50*/  @!P0 EXIT ;  /* 0x000000000000894d */ /* 0x000fea0003800000 */
[----:B------:R-:W-:Y:S02]  /*1c60*/  ISETP.GE.U32.AND P0, PT, R14, 0x8, PT ;  /* 0x000000080e00780c */ /* 0x000fe40003f06070 */
[----:B---3--:R-:W-:-:S04]  /*1c70*/  LOP3.LUT R15, R2, 0x7, RZ, 0xc0, !PT ;  /* 0x00000007020f7812 */ /* 0x008fc800078ec0ff */
[----:B------:R-:W-:-:S07]  /*1c80*/  ISETP.NE.AND P1, PT, R15, RZ, PT ;  /* 0x000000ff0f00720c */ /* 0x000fce0003f25270 */
[----:B------:R-:W-:Y:S06]  /*1c90*/  @!P0 BRA `(.L_x_55) ;  /* 0x0000000000c08947 */ /* 0x000fec0003800000 */
[----:B------:R-:W-:-:S05]  /*1ca0*/  IMAD.WIDE.U32 R8, R3, 0x4, R4 ;  /* 0x0000000403087825 */ /* 0x000fca00078e0004 */
[----:B------:R-:W2:Y:S01]  /*1cb0*/  LDG.E R7, desc[UR6][R8.64] ;  /* 0x0000000608077981 */ /* 0x000ea2000c1e1900 */
[----:B------:R-:W-:Y:S01]  /*1cc0*/  IADD3 R11, PT, PT, R3, -0x1, RZ ;  /* 0xffffffff030b7810 */ /* 0x000fe20007ffe0ff */
[----:B--2---:R-:W-:-:S04]  /*1cd0*/  FADD R7, R6, -R7 ;  /* 0x8000000706077221 */ /* 0x004fc80000000000 */
[----:B------:R-:W-:Y:S01]  /*1ce0*/  FMUL R13, R7, -0.26794922351837158203 ;  /* 0xbe8930a4070d7820 */ /* 0x000fe20000400000 */
[----:B------:R-:W-:-:S04]  /*1cf0*/  IMAD.WIDE.U32 R6, R11, 0x4, R4 ;  /* 0x000000040b067825 */ /* 0x000fc800078e0004 */
[----:B------:R1:W-:Y:S04]  /*1d00*/  STG.E desc[UR6][R8.64], R13 ;  /* 0x0000000d08007986 */ /* 0x0003e8000c101906 */
[----:B------:R-:W2:Y:S01]  /*1d10*/  LDG.E R0, desc[UR6][R6.64] ;  /* 0x0000000606007981 */ /* 0x000ea2000c1e1900 */
[----:B------:R-:W-:-:S05]  /*1d20*/  IADD3 R11, PT, PT, R3, -0x2, RZ ;  /* 0xfffffffe030b7810 */ /* 0x000fca0007ffe0ff */
[----:B------:R-:W-:-:S04]  /*1d30*/  IMAD.WIDE.U32 R10, R11, 0x4, R4 ;  /* 0x000000040b0a7825 */ /* 0x000fc800078e0004 */
        /* <DEDUP_REMOVED lines=29> */
[----:B------:R-:W-:-:S04]  /*1f10*/  IMAD.WIDE.U32 R12, R13, 0x4, R4 ;  /* 0x000000040d0c7825 */ /* 0x000fc800078e0004 */
[----:B---3--:R-:W-:-:S04]  /*1f20*/  FADD R0, R19, -R0 ;  /* 0x8000000013007221 */ /* 0x008fc80000000000 */
[----:B------:R-:W-:-:S05]  /*1f30*/  FMUL R21, R0, -0.26794922351837158203 ;  /* 0xbe8930a400157820 */ /* 0x000fca0000400000 */
[----:B------:R2:W-:Y:S04]  /*1f40*/  STG.E desc[UR6][R8.64], R21 ;  /* 0x0000001508007986 */ /* 0x0005e8000c101906 */
[----:B------:R-:W3:Y:S01]  /*1f50*/  LDG.E R0, desc[UR6][R12.64] ;  /* 0x000000060c007981 */ /* 0x000ee2000c1e1900 */
[----:B------:R-:W-:Y:S01]  /*1f60*/  IADD3 R3, PT, PT, R3, -0x8, RZ ;  /* 0xfffffff803037810 */ /* 0x000fe20007ffe0ff */
[----:B---3--:R-:W-:-:S04]  /*1f70*/  FADD R0, R21, -R0 ;  /* 0x8000000015007221 */ /* 0x008fc80000000000 */
[----:B-1----:R-:W-:-:S05]  /*1f80*/  FMUL R6, R0, -0.26794922351837158203 ;  /* 0xbe8930a400067820 */ /* 0x002fca0000400000 */
[----:B------:R2:W-:Y:S02]  /*1f90*/  STG.E desc[UR6][R12.64], R6 ;  /* 0x000000060c007986 */ /* 0x0005e4000c101906 */
.L_x_55:
[----:B------:R-:W-:Y:S05]  /*1fa0*/  @!P1 EXIT ;  /* 0x000000000000994d */ /* 0x000fea0003800000 */
[----:B------:R-:W-:Y:S02]  /*1fb0*/  ISETP.GE.U32.AND P0, PT, R15, 0x4, PT ;  /* 0x000000040f00780c */ /* 0x000fe40003f06070 */
[----:B------:R-:W-:-:S04]  /*1fc0*/  LOP3.LUT R2, R2, 0x3, RZ, 0xc0, !PT ;  /* 0x0000000302027812 */ /* 0x000fc800078ec0ff */
[----:B------:R-:W-:-:S07]  /*1fd0*/  ISETP.NE.AND P1, PT, R2, RZ, PT ;  /* 0x000000ff0200720c */ /* 0x000fce0003f25270 */
[----:B------:R-:W-:Y:S06]  /*1fe0*/  @!P0 BRA `(.L_x_56) ;  /* 0x0000000000608947 */ /* 0x000fec0003800000 */
[----:B--2---:R-:W-:-:S05]  /*1ff0*/  IMAD.WIDE.U32 R8, R3, 0x4, R4 ;  /* 0x0000000403087825 */ /* 0x004fca00078e0004 */
[----:B------:R-:W2:Y:S01]  /*2000*/  LDG.E R7, desc[UR6][R8.64] ;  /* 0x0000000608077981 */ /* 0x000ea2000c1e1900 */
[----:B------:R-:W-:-:S05]  /*2010*/  IADD3 R11, PT, PT, R3, -0x1, RZ ;  /* 0xffffffff030b7810 */ /* 0x000fca0007ffe0ff */
[----:B------:R-:W-:-:S04]  /*2020*/  IMAD.WIDE.U32 R10, R11, 0x4, R4 ;  /* 0x000000040b0a7825 */ /* 0x000fc800078e0004 */
[----:B--2---:R-:W-:-:S04]  /*2030*/  FADD R7, R6, -R7 ;  /* 0x8000000706077221 */ /* 0x004fc80000000000 */
[----:B------:R-:W-:-:S05]  /*2040*/  FMUL R7, R7, -0.26794922351837158203 ;  /* 0xbe8930a407077820 */ /* 0x000fca0000400000 */
[----:B------:R1:W-:Y:S04]  /*2050*/  STG.E desc[UR6][R8.64], R7 ;  /* 0x0000000708007986 */ /* 0x0003e8000c101906 */
        /* <DEDUP_REMOVED lines=8> */
[----:B-1----:R-:W-:-:S04]  /*20e0*/  IMAD.WIDE.U32 R8, R19, 0x4, R4 ;  /* 0x0000000413087825 */ /* 0x002fc800078e0004 */
[----:B--2---:R-:W-:-:S04]  /*20f0*/  FADD R0, R15, -R0 ;  /* 0x800000000f007221 */ /* 0x004fc80000000000 */
[----:B------:R-:W-:-:S05]  /*2100*/  FMUL R17, R0, -0.26794922351837158203 ;  /* 0xbe8930a400117820 */ /* 0x000fca0000400000 */
[----:B------:R3:W-:Y:S04]  /*2110*/  STG.E desc[UR6][R12.64], R17 ;  /* 0x000000110c007986 */ /* 0x0007e8000c101906 */
[----:B------:R-:W2:Y:S01]  /*2120*/  LDG.E R0, desc[UR6][R8.64] ;  /* 0x0000000608007981 */ /* 0x000ea2000c1e1900 */
[----:B------:R-:W-:Y:S01]  /*2130*/  IADD3 R3, PT, PT, R3, -0x4, RZ ;  /* 0xfffffffc03037810 */ /* 0x000fe20007ffe0ff */
[----:B--2---:R-:W-:-:S04]  /*2140*/  FADD R0, R17, -R0 ;  /* 0x8000000011007221 */ /* 0x004fc80000000000 */
[----:B------:R-:W-:-:S05]  /*2150*/  FMUL R6, R0, -0.26794922351837158203 ;  /* 0xbe8930a400067820 */ /* 0x000fca0000400000 */
[----:B------:R3:W-:Y:S02]  /*2160*/  STG.E desc[UR6][R8.64], R6 ;  /* 0x0000000608007986 */ /* 0x0007e4000c101906 */
.L_x_56:
[----:B------:R-:W-:Y:S05]  /*2170*/  @!P1 EXIT ;  /* 0x000000000000994d */ /* 0x000fea0003800000 */
[----:B------:R-:W-:-:S07]  /*2180*/  IADD3 R0, PT, PT, -R2, RZ, RZ ;  /* 0x000000ff02007210 */ /* 0x000fce0007ffe1ff */
.L_x_57:
[----:B-123--:R-:W-:-:S05]  /*2190*/  IMAD.WIDE.U32 R8, R3, 0x4, R4 ;  /* 0x0000000403087825 */ /* 0x00efca00078e0004 */
[----:B------:R-:W2:Y:S01]  /*21a0*/  LDG.E R7, desc[UR6][R8.64] ;  /* 0x0000000608077981 */ /* 0x000ea2000c1e1900 */
[----:B------:R-:W-:Y:S02]  /*21b0*/  IADD3 R0, PT, PT, R0, 0x1, RZ ;  /* 0x0000000100007810 */ /* 0x000fe40007ffe0ff */
[----:B------:R-:W-:Y:S02]  /*21c0*/  IADD3 R3, PT, PT, R3, -0x1, RZ ;  /* 0xffffffff03037810 */ /* 0x000fe40007ffe0ff */
[----:B------:R-:W-:Y:S01]  /*21d0*/  ISETP.NE.AND P0, PT, R0, RZ, PT ;  /* 0x000000ff0000720c */ /* 0x000fe20003f05270 */
[----:B--2---:R-:W-:-:S04]  /*21e0*/  FADD R6, -R7, R6 ;  /* 0x0000000607067221 */ /* 0x004fc80000000100 */
[----:B------:R-:W-:-:S05]  /*21f0*/  FMUL R6, R6, -0.26794922351837158203 ;  /* 0xbe8930a406067820 */ /* 0x000fca0000400000 */
[----:B------:R1:W-:Y:S03]  /*2200*/  STG.E desc[UR6][R8.64], R6 ;  /* 0x0000000608007986 */ /* 0x0003e6000c101906 */
[----:B------:R-:W-:Y:S05]  /*2210*/  @P0 BRA `(.L_x_57) ;  /* 0xfffffffc00dc0947 */ /* 0x000fea000383ffff */
[----:B------:R-:W-:Y:S05]  /*2220*/  EXIT ;  /* 0x000000000000794d */ /* 0x000fea0003800000 */
        .weak           $__internal_1_$__cuda_sm3x_div_rn_noftz_f32_slowpath
        .type           $__internal_1_$__cuda_sm3x_div_rn_noftz_f32_slowpath,@function
        .size           $__internal_1_$__cuda_sm3x_div_rn_noftz_f32_slowpath,(.L_x_72 - $__internal_1_$__cuda_sm3x_div_rn_noftz_f32_slowpath)
$__internal_1_$__cuda_sm3x_div_rn_noftz_f32_slowpath:
        /* <DEDUP_REMOVED lines=34> */
.L_x_59:
        /* <DEDUP_REMOVED lines=30> */
[C---:B------:R-:W-:Y:S02]  /*2630*/  IADD3 R16, PT, PT, R15.reuse, 0x20, RZ ;  /* 0x000000200f107810 */ /* 0x040fe40007ffe0ff */
[----:B------:R-:W-:Y:S02]  /*2640*/  ISETP.NE.AND P3, PT, R15, RZ, PT ;  /* 0x000000ff0f00720c */ /* 0x000fe40003f65270 */
[----:B------:R-:W-:Y:S01]  /*2650*/  LOP3.LUT R13, R11, 0x7fffff, RZ, 0xc0, !PT ;  /* 0x007fffff0b0d7812 */ /* 0x000fe200078ec0ff */
[CCC-:B------:R-:W-:Y:S01]  /*2660*/  FFMA.RP R11, R3.reuse, R17.reuse, R14.reuse ;  /* 0x00000011030b7223 */ /* 0x1c0fe2000000800e */
[----:B------:R-:W-:Y:S01]  /*2670*/  FFMA.RM R14, R3, R17, R14 ;  /* 0x00000011030e7223 */ /* 0x000fe2000000400e */
[----:B------:R-:W-:Y:S02]  /*2680*/  ISETP.NE.AND P1, PT, R15, RZ, PT ;  /* 0x000000ff0f00720c */ /* 0x000fe40003f25270 */
[----:B------:R-:W-:-:S02]  /*2690*/  LOP3.LUT R13, R13, 0x800000, RZ, 0xfc, !PT ;  /* 0x008000000d0d7812 */ /* 0x000fc400078efcff */
[----:B------:R-:W-:Y:S02]  /*26a0*/  IADD3 R3, PT, PT, -R15, RZ, RZ ;  /* 0x000000ff0f037210 */ /* 0x000fe40007ffe1ff */
[----:B------:R-:W-:Y:S02]  /*26b0*/  SHF.L.U32 R16, R13, R16, RZ ;  /* 0x000000100d107219 */ /* 0x000fe400000006ff */
[----:B------:R-:W-:Y:S02]  /*26c0*/  FSETP.NEU.FTZ.AND P0, PT, R11, R14, PT ;  /* 0x0000000e0b00720b */ /* 0x000fe40003f1d000 */
[----:B------:R-:W-:Y:S02]  /*26d0*/  SEL R14, R3, RZ, P3 ;  /* 0x000000ff030e7207 */ /* 0x000fe40001800000 */
[----:B------:R-:W-:Y:S02]  /*26e0*/  ISETP.NE.AND P1, PT, R16, RZ, P1 ;  /* 0x000000ff1000720c */ /* 0x000fe40000f25270 */
[----:B------:R-:W-:-:S02]  /*26f0*/  SHF.R.U32.HI R14, RZ, R14, R13 ;  /* 0x0000000eff0e7219 */ /* 0x000fc4000001160d */
[----:B------:R-:W-:Y:S02]  /*2700*/  PLOP3.LUT P0, PT, P0, P1, PT, 0xf8, 0x8f ;  /* 0x00000000008f781c */ /* 0x000fe40000703f70 */
[----:B------:R-:W-:Y:S02]  /*2710*/  SHF.R.U32.HI R16, RZ, 0x1, R14 ;  /* 0x00000001ff107819 */ /* 0x000fe4000001160e */
[----:B------:R-:W-:-:S04]  /*2720*/  SEL R3, RZ, 0x1, !P0 ;  /* 0x00000001ff037807 */ /* 0x000fc80004000000 */
[----:B------:R-:W-:-:S04]  /*2730*/  LOP3.LUT R3, R3, 0x1, R16, 0xf8, !PT ;  /* 0x0000000103037812 */ /* 0x000fc800078ef810 */
[----:B------:R-:W-:-:S04]  /*2740*/  LOP3.LUT R3, R3, R14, RZ, 0xc0, !PT ;  /* 0x0000000e03037212 */ /* 0x000fc800078ec0ff */
[----:B------:R-:W-:-:S04]  /*2750*/  IADD3 R3, PT, PT, R16, R3, RZ ;  /* 0x0000000310037210 */ /* 0x000fc80007ffe0ff */
[----:B------:R-:W-:Y:S01]  /*2760*/  LOP3.LUT R0, R3, R0, RZ, 0xfc, !PT ;  /* 0x0000000003007212 */ /* 0x000fe200078efcff */
[----:B------:R-:W-:Y:S06]  /*2770*/  BRA `(.L_x_67) ;  /* 0x0000000000107947 */ /* 0x000fec0003800000 */
.L_x_66:
[----:B------:R-:W-:-:S04]  /*2780*/  LOP3.LUT R0, R0, 0x80000000, RZ, 0xc0, !PT ;  /* 0x8000000000007812 */ /* 0x000fc800078ec0ff */
[----:B------:R-:W-:Y:S01]  /*2790*/  LOP3.LUT R0, R0, 0x7f800000, RZ, 0xfc, !PT ;  /* 0x7f80000000007812 */ /* 0x000fe200078efcff */
[----:B------:R-:W-:Y:S06]  /*27a0*/  BRA `(.L_x_67) ;  /* 0x0000000000047947 */ /* 0x000fec0003800000 */
.L_x_65:
[----:B------:R-:W-:-:S07]  /*27b0*/  LEA R0, R16, R0, 0x17 ;  /* 0x0000000010007211 */ /* 0x000fce00078eb8ff */
.L_x_67:
[----:B------:R-:W-:Y:S05]  /*27c0*/  BSYNC.RECONVERGENT B2 ;  /* 0x0000000000027941 */ /* 0x000fea0003800200 */
.L_x_64:
[----:B------:R-:W-:Y:S05]  /*27d0*/  BRA `(.L_x_68) ;  /* 0x0000000000207947 */ /* 0x000fea0003800000 */
.L_x_63:
[----:B------:R-:W-:-:S04]  /*27e0*/  LOP3.LUT R0, R3, 0x80000000, R0, 0x48, !PT ;  /* 0x8000000003007812 */ /* 0x000fc800078e4800 */
[----:B------:R-:W-:Y:S01]  /*27f0*/  LOP3.LUT R0, R0, 0x7f800000, RZ, 0xfc, !PT ;  /* 0x7f80000000007812 */ /* 0x000fe200078efcff */
[----:B------:R-:W-:Y:S06]  /*2800*/  BRA `(.L_x_68) ;  /* 0x0000000000147947 */ /* 0x000fec0003800000 */
.L_x_62:
[----:B------:R-:W-:Y:S01]  /*2810*/  LOP3.LUT R0, R3, 0x80000000, R0, 0x48, !PT ;  /* 0x8000000003007812 */ /* 0x000fe200078e4800 */
[----:B------:R-:W-:Y:S06]  /*2820*/  BRA `(.L_x_68) ;  /* 0x00000000000c7947 */ /* 0x000fec0003800000 */
.L_x_61:
[----:B------:R-:W0:Y:S01]  /*2830*/  MUFU.RSQ R0, -QNAN ;  /* 0xffc0000000007908 */ /* 0x000e220000001400 */
[----:B------:R-:W-:Y:S05]  /*2840*/  BRA `(.L_x_68) ;  /* 0x0000000000047947 */ /* 0x000fea0003800000 */
.L_x_60:
[----:B------:R-:W-:-:S07]  /*2850*/  FADD.FTZ R0, R0, R3 ;  /* 0x0000000300007221 */ /* 0x000fce0000010000 */
.L_x_68:
[----:B------:R-:W-:Y:S05]  /*2860*/  BSYNC.RECONVERGENT B1 ;  /* 0x0000000000017941 */ /* 0x000fea0003800200 */
.L_x_58:
[----:B------:R-:W-:Y:S01]  /*2870*/  HFMA2 R13, -RZ, RZ, 0, 0 ;  /* 0x00000000ff0d7431 */ /* 0x000fe200000001ff */
[----:B0-----:R-:W-:-:S03]  /*2880*/  MOV R3, R0 ;  /* 0x0000000000037202 */ /* 0x001fc60000000f00 */
[----:B------:R-:W-:Y:S05]  /*2890*/  RET.REL.NODEC R12 `(_Z13compute_linesPKfPfii) ;  /* 0xffffffd40cd87950 */ /* 0x000fea0003c3ffff */
.L_x_69:
        /* <DEDUP_REMOVED lines=14> */
.L_x_72:


//--------------------- .text._Z9copy_dataPfS_    --------------------------
	.section	.text._Z9copy_dataPfS_,"ax",@progbits
	.align	128
        .global         _Z9copy_dataPfS_
        .type           _Z9copy_dataPfS_,@function
        .size           _Z9copy_dataPfS_,(.L_x_80 - _Z9copy_dataPfS_)
        .other          _Z9copy_dataPfS_,@"STO_CUDA_ENTRY STV_DEFAULT"
_Z9copy_dataPfS_:
.text._Z9copy_dataPfS_:
[----:B------:R-:W-:Y:S01]  /*0000*/  LDC R1, c[0x0][0x37c] ;  /* 0x0000df00ff017b82 */ /* 0x000fe20000000800 */
[----:B------:R-:W0:Y:S07]  /*0010*/  S2R R0, SR_TID.X ;  /* 0x0000000000007919 */ /* 0x000e2e0000002100 */
[----:B------:R-:W0:Y:S01]  /*0020*/  S2UR UR6, SR_CTAID.X ;  /* 0x00000000000679c3 */ /* 0x000e220000002500 */
[----:B------:R-:W1:Y:S07]  /*0030*/  LDCU.64 UR4, c[0x0][0x358] ;  /* 0x00006b00ff0477ac */ /* 0x000e6e0008000a00 */
[----:B------:R-:W0:Y:S08]  /*0040*/  LDC R7, c[0x0][0x360] ;  /* 0x0000d800ff077b82 */ /* 0x000e300000000800 */
[----:B------:R-:W2:Y:S08]  /*0050*/  LDC.64 R2, c[0x0][0x380] ;  /* 0x0000e000ff027b82 */ /* 0x000eb00000000a00 */
[----:B------:R-:W3:Y:S01]  /*0060*/  LDC.64 R4, c[0x0][0x388] ;  /* 0x0000e200ff047b82 */ /* 0x000ee20000000a00 */
[----:B0-----:R-:W-:-:S04]  /*0070*/  IMAD R7, R7, UR6, R0 ;  /* 0x0000000607077c24 */ /* 0x001fc8000f8e0200 */
[----:B--2---:R-:W-:-:S06]  /*0080*/  IMAD.WIDE.U32 R2, R7, 0x4, R2 ;  /* 0x0000000407027825 */ /* 0x004fcc00078e0002 */
[----:B-1----:R-:W2:Y:S01]  /*0090*/  LDG.E R2, desc[UR4][R2.64] ;  /* 0x0000000402027981 */ /* 0x002ea2000c1e1900 */
[----:B---3--:R-:W-:-:S04]  /*00a0*/  IMAD.WIDE.U32 R4, R7, 0x4, R4 ;  /* 0x0000000407047825 */ /* 0x008fc800078e0004 */
[----:B--2---:R-:W-:-:S05]  /*00b0*/  FMUL R7, R2, 6 ;  /* 0x40c0000002077820 */ /* 0x004fca0000400000 */
[----:B------:R-:W-:Y:S01]  /*00c0*/  STG.E desc[UR4][R4.64], R7 ;  /* 0x0000000704007986 */ /* 0x000fe2000c101904 */
[----:B------:R-:W-:Y:S05]  /*00d0*/  EXIT ;  /* 0x000000000000794d */ /* 0x000fea0003800000 */
.L_x_70:
        /* <DEDUP_REMOVED lines=10> */
.L_x_80:


//--------------------- .nv.shared.reserved.0     --------------------------
	.section	.nv.shared.reserved.0,"aw",@nobits
	.weak		__nv_reservedSMEM_offset_0_alias
	.size		__nv_reservedSMEM_offset_0_alias, 0, 64
	.other		__nv_reservedSMEM_offset_0_alias,@"STO_CUDA_RESERVED_SHARED STV_DEFAULT"
__nv_reservedSMEM_offset_0_alias:
	.zero		0
	.zero		64


//--------------------- .nv.global                --------------------------
	.section	.nv.global,"aw",@nobits
	.align	8
.nv.global:
	.type		gpresums,@object
	.size		gpresums,(.L_0 - gpresums)
gpresums:
	.zero		8
.L_0:


//--------------------- .nv.shared._Z4com2PKfPfS0_i --------------------------
	.section	.nv.shared._Z4com2PKfPfS0_i,"aw",@nobits
	.sectionflags	@""
	.align	4
.nv.shared._Z4com2PKfPfS0_i:
	.zero		1536


//--------------------- .nv.shared._Z15compute_col_sumPfS_S_ibi --------------------------
	.section	.nv.shared._Z15compute_col_sumPfS_S_ibi,"aw",@nobits
	.sectionflags	@""
	.align	4
.nv.shared._Z15compute_col_sumPfS_S_ibi:
	.zero		1280


//--------------------- .nv.shared._Z16compute_line_sumPfS_S_ibi --------------------------
	.section	.nv.shared._Z16compute_line_sumPfS_S_ibi,"aw",@nobits
	.sectionflags	@""
	.align	4
.nv.shared._Z16compute_line_sumPfS_S_ibi:
	.zero		1280


//--------------------- .nv.shared._Z3comPKfPfS0_i --------------------------
	.section	.nv.shared._Z3comPKfPfS0_i,"aw",@nobits
	.sectionflags	@""
	.align	4
.nv.shared._Z3comPKfPfS0_i:
	.zero		1536


//--------------------- .nv.constant0._Z14compute_presumPfi --------------------------
	.section	.nv.constant0._Z14compute_presumPfi,"a",@progbits
	.sectionflags	@""
	.align	4
.nv.constant0._Z14compute_presumPfi:
	.zero		908


//--------------------- .nv.constant0._Z4com2PKfPfS0_i --------------------------
	.section	.nv.constant0._Z4com2PKfPfS0_i,"a",@progbits
	.sectionflags	@""
	.align	4
.nv.constant0._Z4com2PKfPfS0_i:
	.zero		924


//--------------------- .nv.constant0._Z15compute_col_sumPfS_S_ibi --------------------------
	.section	.nv.constant0._Z15compute_col_sumPfS_S_ibi,"a",@progbits
	.sectionflags	@""
	.align	4
.nv.constant0._Z15compute_col_sumPfS_S_ibi:
	.zero		932


//--------------------- .nv.constant0._Z16compute_line_sumPfS_S_ibi --------------------------
	.section	.nv.constant0._Z16compute_line_sumPfS_S_ibi,"a",@progbits
	.sectionflags	@""
	.align	4
.nv.constant0._Z16compute_line_sumPfS_S_ibi:
	.zero		932


//--------------------- .nv.constant0._Z3comPKfPfS0_i --------------------------
	.section	.nv.constant0._Z3comPKfPfS0_i,"a",@progbits
	.sectionflags	@""
	.align	4
.nv.constant0._Z3comPKfPfS0_i:
	.zero		924


//--------------------- .nv.constant0._Z12compute_colsPKfPfii --------------------------
	.section	.nv.constant0._Z12compute_colsPKfPfii,"a",@progbits
	.sectionflags	@""
	.align	4
.nv.constant0._Z12compute_colsPKfPfii:
	.zero		920


//--------------------- .nv.constant0._Z13compute_linesPKfPfii --------------------------
	.section	.nv.constant0._Z13compute_linesPKfPfii,"a",@progbits
	.sectionflags	@""
	.align	4
.nv.constant0._Z13compute_linesPKfPfii:
	.zero		920


//--------------------- .nv.constant0._Z9copy_dataPfS_ --------------------------
	.section	.nv.constant0._Z9copy_dataPfS_,"a",@progbits
	.sectionflags	@""
	.align	4
.nv.constant0._Z9copy_dataPfS_:
	.zero		912


//--------------------- SYMBOLS --------------------------

	.type		.nv.reservedSmem.offset0,@object
	.size		.nv.reservedSmem.offset0,0x4
	.type		.nv.reservedSmem.cap,@object
	.size		.nv.reservedSmem.cap,0x4
